	.headerflags	@"EF_CUDA_TEXMODE_UNIFIED EF_CUDA_64BIT_ADDRESS EF_CUDA_ACCELERATORS EF_CUDA_SM90 EF_CUDA_VIRTUAL_SM(EF_CUDA_SM90)"
	.elftype	@"ET_EXEC"


//--------------------- .nv.info                  --------------------------
	.section	.nv.info,"",@"SHT_CUDA_INFO"
	.align	4


	//----- nvinfo : EIATTR_REGCOUNT
	.align		4
        /*0000*/ 	.byte	0x04, 0x2f
        /*0002*/ 	.short	(.L_1 - .L_0)
	.align		4
.L_0:
        /*0004*/ 	.word	index@(triton_mm)
        /*0008*/ 	.word	0x000000cb


	//----- nvinfo : EIATTR_MIN_STACK_SIZE
	.align		4
.L_1:
        /*000c*/ 	.byte	0x04, 0x12
        /*000e*/ 	.short	(.L_3 - .L_2)
	.align		4
.L_2:
        /*0010*/ 	.word	index@(triton_mm)
        /*0014*/ 	.word	0x00000000


	//----- nvinfo : EIATTR_FRAME_SIZE
	.align		4
.L_3:
        /*0018*/ 	.byte	0x04, 0x11
        /*001a*/ 	.short	(.L_5 - .L_4)
	.align		4
.L_4:
        /*001c*/ 	.word	index@(triton_mm)
        /*0020*/ 	.word	0x00000000


	//----- nvinfo : EIATTR_MIN_STACK_SIZE
	.align		4
.L_5:
        /*0024*/ 	.byte	0x04, 0x12
        /*0026*/ 	.short	(.L_7 - .L_6)
	.align		4
.L_6:
        /*0028*/ 	.word	index@(triton_mm)
        /*002c*/ 	.word	0x00000000
.L_7:


//--------------------- .nv.info.triton_mm        --------------------------
	.section	.nv.info.triton_mm,"",@"SHT_CUDA_INFO"
	.sectionflags	@""
	.align	4


	//----- nvinfo : EIATTR_CUDA_API_VERSION
	.align		4
        /*0000*/ 	.byte	0x04, 0x37
        /*0002*/ 	.short	(.L_9 - .L_8)
.L_8:
        /*0004*/ 	.word	0x0000007c


	//----- nvinfo : EIATTR_KPARAM_INFO
	.align		4
.L_9:
        /*0008*/ 	.byte	0x04, 0x17
        /*000a*/ 	.short	(.L_11 - .L_10)
.L_10:
        /*000c*/ 	.word	0x00000000
        /*0010*/ 	.short	0x0003
        /*0012*/ 	.short	0x0018
        /*0014*/ 	.byte	0x00, 0xf0, 0x11, 0x00


	//----- nvinfo : EIATTR_KPARAM_INFO
	.align		4
.L_11:
        /*0018*/ 	.byte	0x04, 0x17
        /*001a*/ 	.short	(.L_13 - .L_12)
.L_12:
        /*001c*/ 	.word	0x00000000
        /*0020*/ 	.short	0x0002
        /*0022*/ 	.short	0x0010
        /*0024*/ 	.byte	0x00, 0xf0, 0x21, 0x00


	//----- nvinfo : EIATTR_KPARAM_INFO
	.align		4
.L_13:
        /*0028*/ 	.byte	0x04, 0x17
        /*002a*/ 	.short	(.L_15 - .L_14)
.L_14:
        /*002c*/ 	.word	0x00000000
        /*0030*/ 	.short	0x0001
        /*0032*/ 	.short	0x0008
        /*0034*/ 	.byte	0x00, 0xf0, 0x21, 0x00


	//----- nvinfo : EIATTR_KPARAM_INFO
	.align		4
.L_15:
        /*0038*/ 	.byte	0x04, 0x17
        /*003a*/ 	.short	(.L_17 - .L_16)
.L_16:
        /*003c*/ 	.word	0x00000000
        /*0040*/ 	.short	0x0000
        /*0042*/ 	.short	0x0000
        /*0044*/ 	.byte	0x00, 0xf0, 0x21, 0x00


	//----- nvinfo : EIATTR_SPARSE_MMA_MASK
	.align		4
.L_17:
        /*0048*/ 	.byte	0x03, 0x50
        /*004a*/ 	.short	0x0000


	//----- nvinfo : EIATTR_MAXREG_COUNT
	.align		4
        /*004c*/ 	.byte	0x03, 0x1b
        /*004e*/ 	.short	0x00ff


	//----- nvinfo : EIATTR_COOP_GROUP_MASK_REGIDS
	.align		4
        /*0050*/ 	.byte	0x04, 0x29
        /*0052*/ 	.short	(.L_19 - .L_18)


	//   ....[0]....
.L_18:
        /*0054*/ 	.word	0xffffffff


	//----- nvinfo : EIATTR_COOP_GROUP_INSTR_OFFSETS
	.align		4
.L_19:
        /*0058*/ 	.byte	0x04, 0x28
        /*005a*/ 	.short	(.L_21 - .L_20)


	//   ....[0]....
.L_20:
        /*005c*/ 	.word	0x00001a50


	//----- nvinfo : EIATTR_EXIT_INSTR_OFFSETS
	.align		4
.L_21:
        /*0060*/ 	.byte	0x04, 0x1c
        /*0062*/ 	.short	(.L_23 - .L_22)


	//   ....[0]....
.L_22:
        /*0064*/ 	.word	0x00000040


	//   ....[1]....
        /*0068*/ 	.word	0x00003190


	//   ....[2]....
        /*006c*/ 	.word	0x000031e0


	//----- nvinfo : EIATTR_MAX_THREADS
	.align		4
.L_23:
        /*0070*/ 	.byte	0x04, 0x05
        /*0072*/ 	.short	(.L_25 - .L_24)
.L_24:
        /*0074*/ 	.word	0x00000080
        /*0078*/ 	.word	0x00000001
        /*007c*/ 	.word	0x00000001


	//----- nvinfo : EIATTR_CBANK_PARAM_SIZE
	.align		4
.L_25:
        /*0080*/ 	.byte	0x03, 0x19
        /*0082*/ 	.short	0x001c


	//----- nvinfo : EIATTR_PARAM_CBANK
	.align		4
        /*0084*/ 	.byte	0x04, 0x0a
        /*0086*/ 	.short	(.L_27 - .L_26)
	.align		4
.L_26:
        /*0088*/ 	.word	index@(.nv.constant0.triton_mm)
        /*008c*/ 	.short	0x0210
        /*008e*/ 	.short	0x001c


	//----- nvinfo : EIATTR_SW_WAR
	.align		4
.L_27:
        /*0090*/ 	.byte	0x04, 0x36
        /*0092*/ 	.short	(.L_29 - .L_28)
.L_28:
        /*0094*/ 	.word	0x00000008
.L_29:


//--------------------- .nv.callgraph             --------------------------
	.section	.nv.callgraph,"",@"SHT_CUDA_CALLGRAPH"
	.align	4
	.sectionentsize	8
	.align		4
        /*0000*/ 	.word	0x00000000
	.align		4
        /*0004*/ 	.word	0xffffffff
	.align		4
        /*0008*/ 	.word	0x00000000
	.align		4
        /*000c*/ 	.word	0xfffffffe
	.align		4
        /*0010*/ 	.word	0x00000000
	.align		4
        /*0014*/ 	.word	0xfffffffd
	.align		4
        /*0018*/ 	.word	0x00000000
	.align		4
        /*001c*/ 	.word	0xfffffffc


//--------------------- .text.triton_mm           --------------------------
	.section	.text.triton_mm,"ax",@progbits
	.sectionflags	@"SHF_BARRIERS=1"
	.align	128
        .global         triton_mm
        .type           triton_mm,@function
        .size           triton_mm,(.L_x_2 - triton_mm)
        .other          triton_mm,@"STO_CUDA_ENTRY STV_DEFAULT"
triton_mm:
.text.triton_mm:
[----:B------:R-:W1:Y:S02]  /*0000*/  LDC R1, c[0x0][0x28] ;  /* 0x00000a00ff017b82 */ /* 0x000e640000000800 */
[----:B------:R-:W2:Y:S02]  /*0010*/  LDC R0, c[0x0][0x228] ;  /* 0x00008a00ff007b82 */ /* 0x000ea40000000800 */
[----:B--2---:R-:W-:-:S05]  /*0020*/  IMAD R2, R0, 0xc00, RZ ;  /* 0x00000c0000027824 */ /* 0x004fca00078e02ff */
[----:B------:R-:W-:-:S13]  /*0030*/  ISETP.NE.AND P0, PT, R2, RZ, PT ;  /* 0x000000ff0200720c */ /* 0x000fda0003f05270 */
[----:B------:R-:W-:Y:S05]  /*0040*/  @!P0 EXIT ;  /* 0x000000000000894d */ /* 0x000fea0003800000 */
[----:B------:R-:W2:Y:S01]  /*0050*/  S2R R10, SR_CTAID.X ;  /* 0x00000000000a7919 */ /* 0x000ea20000002500 */
[----:B------:R-:W-:Y:S01]  /*0060*/  VIADD R2, R0, 0x7f ;  /* 0x0000007f00027836 */ /* 0x000fe20000000000 */
[----:B------:R-:W-:Y:S01]  /*0070*/  IABS R36, R0 ;  /* 0x0000000000247213 */ /* 0x000fe20000000000 */
[----:B------:R-:W3:Y:S01]  /*0080*/  S2UR UR4, SR_CgaCtaId ;  /* 0x00000000000479c3 */ /* 0x000ee20000008800 */
[----:B------:R-:W-:Y:S01]  /*0090*/  UMOV UR24, 0x400 ;  /* 0x0000040000187882 */ /* 0x000fe20000000000 */
[----:B------:R-:W-:Y:S01]  /*00a0*/  ULDC.64 UR30, c[0x0][0x208] ;  /* 0x00008200001e7ab9 */ /* 0x000fe20000000a00 */
[----:B------:R-:W-:Y:S02]  /*00b0*/  SHF.R.S32.HI R3, RZ, 0x1f, R2 ;  /* 0x0000001fff037819 */ /* 0x000fe40000011402 */
[----:B------:R-:W-:Y:S02]  /*00c0*/  CS2R R88, SRZ ;  /* 0x0000000000587805 */ /* 0x000fe4000001ff00 */
[----:B------:R-:W-:-:S02]  /*00d0*/  CS2R R90, SRZ ;  /* 0x00000000005a7805 */ /* 0x000fc4000001ff00 */
[----:B------:R-:W-:Y:S02]  /*00e0*/  CS2R R92, SRZ ;  /* 0x00000000005c7805 */ /* 0x000fe4000001ff00 */
[----:B------:R-:W-:Y:S01]  /*00f0*/  LEA.HI R3, R3, R2, RZ, 0x7 ;  /* 0x0000000203037211 */ /* 0x000fe200078f38ff */
[----:B------:R-:W4:Y:S01]  /*0100*/  LDC.64 R52, c[0x0][0x218] ;  /* 0x00008600ff347b82 */ /* 0x000f220000000a00 */
[----:B------:R-:W-:Y:S02]  /*0110*/  CS2R R94, SRZ ;  /* 0x00000000005e7805 */ /* 0x000fe4000001ff00 */
[----:B------:R-:W-:Y:S02]  /*0120*/  CS2R R96, SRZ ;  /* 0x0000000000607805 */ /* 0x000fe4000001ff00 */
[----:B------:R-:W-:Y:S02]  /*0130*/  CS2R R98, SRZ ;  /* 0x0000000000627805 */ /* 0x000fe4000001ff00 */
[----:B------:R-:W-:-:S02]  /*0140*/  CS2R R100, SRZ ;  /* 0x0000000000647805 */ /* 0x000fc4000001ff00 */
[----:B------:R-:W-:Y:S02]  /*0150*/  CS2R R102, SRZ ;  /* 0x0000000000667805 */ /* 0x000fe4000001ff00 */
[----:B------:R-:W-:Y:S02]  /*0160*/  CS2R R104, SRZ ;  /* 0x0000000000687805 */ /* 0x000fe4000001ff00 */
        /* <DEDUP_REMOVED lines=8> */
[----:B------:R-:W-:Y:S01]  /*01f0*/  CS2R R122, SRZ ;  /* 0x00000000007a7805 */ /* 0x000fe2000001ff00 */
[----:B---3--:R-:W-:Y:S01]  /*0200*/  UPRMT UR24, UR4, 0x654, UR24 ;  /* 0x0000065404187896 */ /* 0x008fe20008000018 */
[----:B------:R-:W-:-:S02]  /*0210*/  CS2R R124, SRZ ;  /* 0x00000000007c7805 */ /* 0x000fc4000001ff00 */
[----:B------:R-:W-:Y:S02]  /*0220*/  CS2R R126, SRZ ;  /* 0x00000000007e7805 */ /* 0x000fe4000001ff00 */
[----:B------:R-:W-:Y:S02]  /*0230*/  CS2R R128, SRZ ;  /* 0x0000000000807805 */ /* 0x000fe4000001ff00 */
[----:B------:R-:W-:Y:S01]  /*0240*/  CS2R R130, SRZ ;  /* 0x0000000000827805 */ /* 0x000fe2000001ff00 */
[C---:B--2---:R-:W-:Y:S01]  /*0250*/  IMAD.HI R4, R10.reuse, 0x2aaaaaab, RZ ;  /* 0x2aaaaaab0a047827 */ /* 0x044fe200078e02ff */
[----:B------:R-:W-:Y:S02]  /*0260*/  ISETP.GE.AND P1, PT, R10, RZ, PT ;  /* 0x000000ff0a00720c */ /* 0x000fe40003f26270 */
[----:B------:R-:W-:Y:S02]  /*0270*/  CS2R R132, SRZ ;  /* 0x0000000000847805 */ /* 0x000fe4000001ff00 */
[----:B------:R-:W-:-:S02]  /*0280*/  CS2R R134, SRZ ;  /* 0x0000000000867805 */ /* 0x000fc4000001ff00 */
[----:B------:R-:W-:Y:S02]  /*0290*/  CS2R R136, SRZ ;  /* 0x0000000000887805 */ /* 0x000fe4000001ff00 */
[----:B------:R-:W-:Y:S02]  /*02a0*/  SHF.R.U32.HI R5, RZ, 0x1f, R4 ;  /* 0x0000001fff057819 */ /* 0x000fe40000011604 */
[----:B------:R-:W-:Y:S02]  /*02b0*/  CS2R R138, SRZ ;  /* 0x00000000008a7805 */ /* 0x000fe4000001ff00 */
[----:B------:R-:W-:Y:S02]  /*02c0*/  CS2R R140, SRZ ;  /* 0x00000000008c7805 */ /* 0x000fe4000001ff00 */
[----:B------:R-:W-:Y:S02]  /*02d0*/  CS2R R142, SRZ ;  /* 0x00000000008e7805 */ /* 0x000fe4000001ff00 */
[----:B------:R-:W-:-:S02]  /*02e0*/  LEA.HI.SX32 R5, R4, R5, 0x1b ;  /* 0x0000000504057211 */ /* 0x000fc400078fdaff */
[----:B------:R-:W-:Y:S02]  /*02f0*/  CS2R R144, SRZ ;  /* 0x0000000000907805 */ /* 0x000fe4000001ff00 */
[----:B------:R-:W-:Y:S02]  /*0300*/  CS2R R146, SRZ ;  /* 0x0000000000927805 */ /* 0x000fe4000001ff00 */
[----:B------:R-:W-:Y:S02]  /*0310*/  CS2R R148, SRZ ;  /* 0x0000000000947805 */ /* 0x000fe4000001ff00 */
[----:B------:R-:W-:Y:S01]  /*0320*/  CS2R R150, SRZ ;  /* 0x0000000000967805 */ /* 0x000fe2000001ff00 */
[----:B------:R-:W-:Y:S01]  /*0330*/  IMAD.SHL.U32 R4, R5, 0x8, RZ ;  /* 0x0000000805047824 */ /* 0x000fe200078e00ff */
[----:B------:R-:W-:Y:S02]  /*0340*/  CS2R R68, SRZ ;  /* 0x0000000000447805 */ /* 0x000fe4000001ff00 */
[----:B------:R-:W-:-:S02]  /*0350*/  CS2R R70, SRZ ;  /* 0x0000000000467805 */ /* 0x000fc4000001ff00 */
[----:B------:R-:W-:Y:S02]  /*0360*/  CS2R R72, SRZ ;  /* 0x0000000000487805 */ /* 0x000fe4000001ff00 */
[----:B------:R-:W-:Y:S02]  /*0370*/  CS2R R74, SRZ ;  /* 0x00000000004a7805 */ /* 0x000fe4000001ff00 */
[----:B------:R-:W-:Y:S02]  /*0380*/  LEA.HI.SX32 R3, R3, -R4, 0x19 ;  /* 0x8000000403037211 */ /* 0x000fe400078fcaff */
[----:B------:R-:W-:Y:S02]  /*0390*/  CS2R R76, SRZ ;  /* 0x00000000004c7805 */ /* 0x000fe4000001ff00 */
[----:B------:R-:W-:Y:S02]  /*03a0*/  CS2R R78, SRZ ;  /* 0x00000000004e7805 */ /* 0x000fe4000001ff00 */
[----:B------:R-:W-:-:S02]  /*03b0*/  CS2R R80, SRZ ;  /* 0x0000000000507805 */ /* 0x000fc4000001ff00 */
[----:B------:R-:W-:Y:S02]  /*03c0*/  VIMNMX R6, R3, 0x8, PT ;  /* 0x0000000803067848 */ /* 0x000fe40003fe0100 */
[----:B------:R-:W-:Y:S02]  /*03d0*/  CS2R R82, SRZ ;  /* 0x0000000000527805 */ /* 0x000fe4000001ff00 */
[----:B------:R-:W-:Y:S02]  /*03e0*/  CS2R R84, SRZ ;  /* 0x0000000000547805 */ /* 0x000fe4000001ff00 */
[----:B------:R-:W-:Y:S02]  /*03f0*/  CS2R R86, SRZ ;  /* 0x0000000000567805 */ /* 0x000fe4000001ff00 */
[-C--:B------:R-:W-:Y:S01]  /*0400*/  IABS R12, R6.reuse ;  /* 0x00000006000c7213 */ /* 0x080fe20000000000 */
[----:B------:R-:W-:Y:S01]  /*0410*/  UMOV UR25, 0x1 ;  /* 0x0000000100197882 */ /* 0x000fe20000000000 */
[----:B------:R-:W-:Y:S01]  /*0420*/  IABS R8, R6 ;  /* 0x0000000600087213 */ /* 0x000fe20000000000 */
[----:B------:R-:W-:Y:S01]  /*0430*/  UMOV UR26, 0xffffffff ;  /* 0xffffffff001a7882 */ /* 0x000fe20000000000 */
[----:B------:R-:W2:Y:S01]  /*0440*/  I2F.RP R7, R12 ;  /* 0x0000000c00077306 */ /* 0x000ea20000209400 */
[----:B------:R-:W-:Y:S01]  /*0450*/  UMOV UR4, URZ ;  /* 0x0000003f00047c82 */ /* 0x000fe20008000000 */
[----:B------:R-:W-:Y:S01]  /*0460*/  UMOV UR5, URZ ;  /* 0x0000003f00057c82 */ /* 0x000fe20008000000 */
[----:B------:R-:W-:-:S05]  /*0470*/  IMAD.MOV R14, RZ, RZ, -R8 ;  /* 0x000000ffff0e7224 */ /* 0x000fca00078e0a08 */
[----:B------:R-:W3:Y:S08]  /*0480*/  I2F.RP R8, R36 ;  /* 0x0000002400087306 */ /* 0x000ef00000209400 */
[----:B--2---:R-:W2:Y:S08]  /*0490*/  MUFU.RCP R7, R7 ;  /* 0x0000000700077308 */ /* 0x004eb00000001000 */
[----:B---3--:R-:W-:Y:S01]  /*04a0*/  MUFU.RCP R8, R8 ;  /* 0x0000000800087308 */ /* 0x008fe20000001000 */
[----:B--2---:R-:W-:Y:S01]  /*04b0*/  VIADD R2, R7, 0xffffffe ;  /* 0x0ffffffe07027836 */ /* 0x004fe20000000000 */
[----:B------:R-:W-:-:S06]  /*04c0*/  IABS R7, R10 ;  /* 0x0000000a00077213 */ /* 0x000fcc0000000000 */
[----:B------:R2:W3:Y:S02]  /*04d0*/  F2I.FTZ.U32.TRUNC.NTZ R3, R2 ;  /* 0x0000000200037305 */ /* 0x0004e4000021f000 */
[----:B--2---:R-:W-:Y:S02]  /*04e0*/  IMAD.MOV.U32 R2, RZ, RZ, RZ ;  /* 0x000000ffff027224 */ /* 0x004fe400078e00ff */
[----:B---3--:R-:W-:-:S04]  /*04f0*/  IMAD.MOV R9, RZ, RZ, -R3 ;  /* 0x000000ffff097224 */ /* 0x008fc800078e0a03 */
[----:B------:R-:W-:-:S04]  /*0500*/  IMAD R9, R9, R12, RZ ;  /* 0x0000000c09097224 */ /* 0x000fc800078e02ff */
[----:B------:R-:W-:-:S04]  /*0510*/  IMAD.HI.U32 R3, R3, R9, R2 ;  /* 0x0000000903037227 */ /* 0x000fc800078e0002 */
[----:B------:R-:W-:Y:S02]  /*0520*/  IMAD R9, R5, -0xc0, R10 ;  /* 0xffffff4005097824 */ /* 0x000fe400078e020a */
[----:B------:R-:W-:-:S03]  /*0530*/  IMAD.HI.U32 R2, R3, R7, RZ ;  /* 0x0000000703027227 */ /* 0x000fc600078e00ff */
[----:B------:R-:W-:Y:S01]  /*0540*/  IABS R10, R9 ;  /* 0x00000009000a7213 */ /* 0x000fe20000000000 */
[----:B------:R-:W-:Y:S02]  /*0550*/  IMAD R7, R2, R14, R7 ;  /* 0x0000000e02077224 */ /* 0x000fe400078e0207 */
[----:B------:R-:W2:Y:S01]  /*0560*/  S2R R2, SR_TID.X ;  /* 0x0000000000027919 */ /* 0x000ea20000002100 */
[----:B------:R-:W-:Y:S01]  /*0570*/  VIADD R5, R8, 0xffffffe ;  /* 0x0ffffffe08057836 */ /* 0x000fe20000000000 */
[----:B------:R-:W-:Y:S01]  /*0580*/  LOP3.LUT R8, RZ, R6, RZ, 0x33, !PT ;  /* 0x00000006ff087212 */ /* 0x000fe200078e33ff */
[----:B------:R-:W-:Y:S01]  /*0590*/  IMAD.HI.U32 R3, R3, R10, RZ ;  /* 0x0000000a03037227 */ /* 0x000fe200078e00ff */
[----:B------:R-:W-:-:S03]  /*05a0*/  ISETP.GT.U32.AND P0, PT, R12, R7, PT ;  /* 0x000000070c00720c */ /* 0x000fc60003f04070 */
[----:B------:R-:W3:Y:S01]  /*05b0*/  F2I.FTZ.U32.TRUNC.NTZ R5, R5 ;  /* 0x0000000500057305 */ /* 0x000ee2000021f000 */
[----:B------:R-:W-:-:S05]  /*05c0*/  IMAD R10, R3, R14, R10 ;  /* 0x0000000e030a7224 */ /* 0x000fca00078e020a */
[----:B------:R-:W-:-:S04]  /*05d0*/  ISETP.GT.U32.AND P2, PT, R12, R10, PT ;  /* 0x0000000a0c00720c */ /* 0x000fc80003f44070 */
[----:B------:R-:W-:-:S05]  /*05e0*/  @!P0 IMAD.IADD R7, R7, 0x1, -R12 ;  /* 0x0000000107078824 */ /* 0x000fca00078e0a0c */
[----:B------:R-:W-:Y:S01]  /*05f0*/  ISETP.GT.U32.AND P0, PT, R12, R7, PT ;  /* 0x000000070c00720c */ /* 0x000fe20003f04070 */
[----:B---3--:R-:W-:-:S03]  /*0600*/  IMAD.MOV R11, RZ, RZ, -R5 ;  /* 0x000000ffff0b7224 */ /* 0x008fc600078e0a05 */
[----:B------:R-:W-:Y:S02]  /*0610*/  @!P2 IMAD.IADD R10, R10, 0x1, -R12 ;  /* 0x000000010a0aa824 */ /* 0x000fe400078e0a0c */
[----:B------:R-:W-:Y:S02]  /*0620*/  IMAD R11, R11, R36, RZ ;  /* 0x000000240b0b7224 */ /* 0x000fe400078e02ff */
[----:B------:R-:W-:Y:S01]  /*0630*/  @!P2 VIADD R3, R3, 0x1 ;  /* 0x000000010303a836 */ /* 0x000fe20000000000 */
[----:B--2---:R-:W-:-:S04]  /*0640*/  SHF.R.U32.HI R14, RZ, 0x3, R2 ;  /* 0x00000003ff0e7819 */ /* 0x004fc80000011602 */
[----:B------:R-:W-:Y:S01]  /*0650*/  @!P0 IMAD.IADD R7, R7, 0x1, -R12 ;  /* 0x0000000107078824 */ /* 0x000fe200078e0a0c */
[----:B------:R-:W-:Y:S02]  /*0660*/  ISETP.NE.AND P0, PT, R6, RZ, PT ;  /* 0x000000ff0600720c */ /* 0x000fe40003f05270 */
[----:B------:R-:W-:Y:S01]  /*0670*/  SGXT.U32 R14, R14, 0x4 ;  /* 0x000000040e0e781a */ /* 0x000fe20000000000 */
[----:B------:R-:W-:Y:S01]  /*0680*/  @!P1 IMAD.MOV R7, RZ, RZ, -R7 ;  /* 0x000000ffff079224 */ /* 0x000fe200078e0a07 */
[----:B------:R-:W-:Y:S02]  /*0690*/  LOP3.LUT R6, R9, R6, RZ, 0x3c, !PT ;  /* 0x0000000609067212 */ /* 0x000fe400078e3cff */
[----:B------:R-:W-:Y:S02]  /*06a0*/  ISETP.GE.U32.AND P1, PT, R10, R12, PT ;  /* 0x0000000c0a00720c */ /* 0x000fe40003f26070 */
[----:B------:R-:W-:Y:S02]  /*06b0*/  SEL R7, R8, R7, !P0 ;  /* 0x0000000708077207 */ /* 0x000fe40004000000 */
[----:B------:R-:W-:-:S03]  /*06c0*/  ISETP.GE.AND P3, PT, R6, RZ, PT ;  /* 0x000000ff0600720c */ /* 0x000fc60003f66270 */
[----:B------:R-:W-:Y:S02]  /*06d0*/  IMAD.IADD R7, R4, 0x1, R7 ;  /* 0x0000000104077824 */ /* 0x000fe400078e0207 */
[----:B------:R-:W-:Y:S02]  /*06e0*/  IMAD.MOV.U32 R4, RZ, RZ, RZ ;  /* 0x000000ffff047224 */ /* 0x000fe400078e00ff */
[----:B------:R-:W-:Y:S02]  /*06f0*/  IMAD.SHL.U32 R7, R7, 0x80, RZ ;  /* 0x0000008007077824 */ /* 0x000fe400078e00ff */
[----:B------:R-:W-:-:S03]  /*0700*/  IMAD.HI.U32 R5, R5, R11, R4 ;  /* 0x0000000b05057227 */ /* 0x000fc600078e0004 */
[----:B------:R-:W-:Y:S01]  /*0710*/  LOP3.LUT R15, R7, R14, RZ, 0xfc, !PT ;  /* 0x0000000e070f7212 */ /* 0x000fe200078efcff */
[----:B------:R-:W-:Y:S01]  /*0720*/  @P1 VIADD R3, R3, 0x1 ;  /* 0x0000000103031836 */ /* 0x000fe20000000000 */
[----:B------:R-:W-:Y:S02]  /*0730*/  LOP3.LUT R16, R7, 0x10, R14, 0xfe, !PT ;  /* 0x0000001007107812 */ /* 0x000fe400078efe0e */
[----:B------:R-:W-:Y:S01]  /*0740*/  IABS R9, R15 ;  /* 0x0000000f00097213 */ /* 0x000fe20000000000 */
[----:B------:R-:W-:Y:S01]  /*0750*/  @!P3 IMAD.MOV R3, RZ, RZ, -R3 ;  /* 0x000000ffff03b224 */ /* 0x000fe200078e0a03 */
[----:B------:R-:W-:Y:S02]  /*0760*/  LOP3.LUT R17, R7, 0x20, R14, 0xfe, !PT ;  /* 0x0000002007117812 */ /* 0x000fe400078efe0e */
[----:B------:R-:W-:Y:S01]  /*0770*/  LOP3.LUT R22, R7, 0x30, R14, 0xfe, !PT ;  /* 0x0000003007167812 */ /* 0x000fe200078efe0e */
[----:B------:R-:W-:Y:S01]  /*0780*/  IMAD.MOV.U32 R11, RZ, RZ, R9 ;  /* 0x000000ffff0b7224 */ /* 0x000fe200078e0009 */
[----:B------:R-:W-:-:S02]  /*0790*/  IABS R9, R16 ;  /* 0x0000001000097213 */ /* 0x000fc40000000000 */
[----:B------:R-:W-:Y:S01]  /*07a0*/  IABS R18, R17 ;  /* 0x0000001100127213 */ /* 0x000fe20000000000 */
[----:B------:R-:W-:Y:S01]  /*07b0*/  IMAD.HI.U32 R4, R5, R11, RZ ;  /* 0x0000000b05047227 */ /* 0x000fe200078e00ff */
[----:B------:R-:W-:Y:S02]  /*07c0*/  IABS R19, R22 ;  /* 0x0000001600137213 */ /* 0x000fe40000000000 */
[----:B------:R-:W-:Y:S01]  /*07d0*/  ISETP.GE.AND P4, PT, R15, RZ, PT ;  /* 0x000000ff0f00720c */ /* 0x000fe20003f86270 */
[----:B------:R-:W-:Y:S02]  /*07e0*/  IMAD.MOV R10, RZ, RZ, -R4 ;  /* 0x000000ffff0a7224 */ /* 0x000fe400078e0a04 */
[----:B------:R-:W-:Y:S02]  /*07f0*/  IMAD.MOV.U32 R12, RZ, RZ, R9 ;  /* 0x000000ffff0c7224 */ /* 0x000fe400078e0009 */
[----:B------:R-:W-:Y:S02]  /*0800*/  IMAD R6, R36, R10, R11 ;  /* 0x0000000a24067224 */ /* 0x000fe400078e020b */
[----:B------:R-:W-:-:S03]  /*0810*/  IMAD.HI.U32 R4, R5, R12, RZ ;  /* 0x0000000c05047227 */ /* 0x000fc600078e00ff */
[----:B------:R-:W-:Y:S01]  /*0820*/  ISETP.GT.U32.AND P2, PT, R36, R6, PT ;  /* 0x000000062400720c */ /* 0x000fe20003f44070 */
[----:B------:R-:W-:-:S04]  /*0830*/  IMAD.HI.U32 R9, R5, R18, RZ ;  /* 0x0000001205097227 */ /* 0x000fc800078e00ff */
[----:B------:R-:W-:Y:S01]  /*0840*/  IMAD.MOV R11, RZ, RZ, -R4 ;  /* 0x000000ffff0b7224 */ /* 0x000fe200078e0a04 */
[----:B------:R-:W-:Y:S01]  /*0850*/  SEL R4, R8, R3, !P0 ;  /* 0x0000000308047207 */ /* 0x000fe20004000000 */
[----:B------:R-:W-:Y:S01]  /*0860*/  IMAD.MOV R13, RZ, RZ, -R9 ;  /* 0x000000ffff0d7224 */ /* 0x000fe200078e0a09 */
[----:B------:R-:W-:Y:S01]  /*0870*/  ISETP.GE.AND P0, PT, R16, RZ, PT ;  /* 0x000000ff1000720c */ /* 0x000fe20003f06270 */
[C---:B------:R-:W-:Y:S01]  /*0880*/  IMAD R9, R36.reuse, R11, R12 ;  /* 0x0000000b24097224 */ /* 0x040fe200078e020c */
[----:B------:R-:W-:Y:S01]  /*0890*/  LOP3.LUT R11, R7, 0x40, R14, 0xfe, !PT ;  /* 0x00000040070b7812 */ /* 0x000fe200078efe0e */
[----:B------:R-:W-:Y:S02]  /*08a0*/  IMAD R18, R36, R13, R18 ;  /* 0x0000000d24127224 */ /* 0x000fe400078e0212 */
[----:B------:R-:W-:Y:S01]  /*08b0*/  @!P2 IMAD.IADD R6, R6, 0x1, -R36 ;  /* 0x000000010606a824 */ /* 0x000fe200078e0a24 */
[----:B------:R-:W-:Y:S01]  /*08c0*/  ISETP.GT.U32.AND P1, PT, R36, R9, PT ;  /* 0x000000092400720c */ /* 0x000fe20003f24070 */
[----:B------:R-:W-:Y:S01]  /*08d0*/  IMAD.HI.U32 R10, R5, R19, RZ ;  /* 0x00000013050a7227 */ /* 0x000fe200078e00ff */
[----:B------:R-:W-:-:S02]  /*08e0*/  IABS R20, R11 ;  /* 0x0000000b00147213 */ /* 0x000fc40000000000 */
[C---:B------:R-:W-:Y:S01]  /*08f0*/  ISETP.GT.U32.AND P5, PT, R36.reuse, R18, PT ;  /* 0x000000122400720c */ /* 0x040fe20003fa4070 */
[----:B------:R-:W-:Y:S01]  /*0900*/  IMAD.MOV R10, RZ, RZ, -R10 ;  /* 0x000000ffff0a7224 */ /* 0x000fe200078e0a0a */
[----:B------:R-:W-:Y:S01]  /*0910*/  ISETP.GT.U32.AND P3, PT, R36, R6, PT ;  /* 0x000000062400720c */ /* 0x000fe20003f64070 */
[----:B------:R-:W-:-:S04]  /*0920*/  IMAD.HI.U32 R3, R5, R20, RZ ;  /* 0x0000001405037227 */ /* 0x000fc800078e00ff */
[----:B------:R-:W-:Y:S02]  /*0930*/  IMAD.MOV R3, RZ, RZ, -R3 ;  /* 0x000000ffff037224 */ /* 0x000fe400078e0a03 */
[--C-:B------:R-:W-:Y:S02]  /*0940*/  @!P1 IMAD.IADD R9, R9, 0x1, -R36.reuse ;  /* 0x0000000109099824 */ /* 0x100fe400078e0a24 */
[----:B------:R-:W-:Y:S01]  /*0950*/  IMAD R19, R36, R10, R19 ;  /* 0x0000000a24137224 */ /* 0x000fe200078e0213 */
[----:B------:R-:W-:Y:S01]  /*0960*/  LOP3.LUT R10, R7, 0x50, R14, 0xfe, !PT ;  /* 0x00000050070a7812 */ /* 0x000fe200078efe0e */
[----:B------:R-:W-:Y:S01]  /*0970*/  @!P5 IMAD.IADD R18, R18, 0x1, -R36 ;  /* 0x000000011212d824 */ /* 0x000fe200078e0a24 */
[C---:B------:R-:W-:Y:S01]  /*0980*/  ISETP.GT.U32.AND P5, PT, R36.reuse, R9, PT ;  /* 0x000000092400720c */ /* 0x040fe20003fa4070 */
[C---:B------:R-:W-:Y:S01]  /*0990*/  IMAD R20, R36.reuse, R3, R20 ;  /* 0x0000000324147224 */ /* 0x040fe200078e0214 */
[----:B------:R-:W-:Y:S01]  /*09a0*/  ISETP.GT.U32.AND P2, PT, R36, R19, PT ;  /* 0x000000132400720c */ /* 0x000fe20003f44070 */
[----:B------:R-:W-:Y:S01]  /*09b0*/  @!P3 IMAD.IADD R6, R6, 0x1, -R36 ;  /* 0x000000010606b824 */ /* 0x000fe200078e0a24 */
[----:B------:R-:W-:Y:S01]  /*09c0*/  LOP3.LUT R3, R7, 0x60, R14, 0xfe, !PT ;  /* 0x0000006007037812 */ /* 0x000fe200078efe0e */
[----:B------:R-:W-:Y:S01]  /*09d0*/  IMAD.SHL.U32 R4, R4, 0x80, RZ ;  /* 0x0000008004047824 */ /* 0x000fe200078e00ff */
[----:B------:R-:W-:Y:S01]  /*09e0*/  ISETP.GT.U32.AND P3, PT, R36, R20, PT ;  /* 0x000000142400720c */ /* 0x000fe20003f64070 */
[----:B------:R-:W-:Y:S01]  /*09f0*/  IMAD.MOV.U32 R15, RZ, RZ, R6 ;  /* 0x000000ffff0f7224 */ /* 0x000fe200078e0006 */
[----:B------:R-:W-:-:S02]  /*0a00*/  SHF.R.U32.HI R6, RZ, 0x4, R2 ;  /* 0x00000004ff067819 */ /* 0x000fc40000011602 */
[----:B------:R-:W-:Y:S01]  /*0a10*/  IABS R21, R10 ;  /* 0x0000000a00157213 */ /* 0x000fe20000000000 */
[----:B------:R-:W-:Y:S01]  /*0a20*/  @!P4 IMAD.MOV R15, RZ, RZ, -R15 ;  /* 0x000000ffff0fc224 */ /* 0x000fe200078e0a0f */
[----:B------:R-:W-:Y:S01]  /*0a30*/  ISETP.GE.AND P4, PT, R22, RZ, PT ;  /* 0x000000ff1600720c */ /* 0x000fe20003f86270 */
[--C-:B------:R-:W-:Y:S01]  /*0a40*/  @!P5 IMAD.IADD R9, R9, 0x1, -R36.reuse ;  /* 0x000000010909d824 */ /* 0x100fe200078e0a24 */
[----:B------:R-:W-:Y:S01]  /*0a50*/  IABS R22, R3 ;  /* 0x0000000300167213 */ /* 0x000fe20000000000 */
[--C-:B------:R-:W-:Y:S01]  /*0a60*/  @!P2 IMAD.IADD R19, R19, 0x1, -R36.reuse ;  /* 0x000000011313a824 */ /* 0x100fe200078e0a24 */
[----:B------:R-:W-:Y:S01]  /*0a70*/  ISETP.GE.AND P2, PT, R17, RZ, PT ;  /* 0x000000ff1100720c */ /* 0x000fe20003f46270 */
[----:B------:R-:W-:Y:S01]  /*0a80*/  IMAD.MOV.U32 R17, RZ, RZ, R9 ;  /* 0x000000ffff117224 */ /* 0x000fe200078e0009 */
[----:B------:R-:W-:Y:S01]  /*0a90*/  SGXT.U32 R6, R6, 0x3 ;  /* 0x000000030606781a */ /* 0x000fe20000000000 */
[----:B------:R-:W-:Y:S01]  /*0aa0*/  @!P3 IMAD.IADD R20, R20, 0x1, -R36 ;  /* 0x000000011414b824 */ /* 0x000fe200078e0a24 */
[----:B------:R-:W-:Y:S01]  /*0ab0*/  ISETP.GE.AND P3, PT, R3, RZ, PT ;  /* 0x000000ff0300720c */ /* 0x000fe20003f66270 */
[----:B------:R-:W-:Y:S01]  /*0ac0*/  @!P0 IMAD.MOV R17, RZ, RZ, -R17 ;  /* 0x000000ffff118224 */ /* 0x000fe200078e0a11 */
[----:B------:R-:W-:Y:S01]  /*0ad0*/  LOP3.LUT R3, R7, R6, RZ, 0xfc, !PT ;  /* 0x0000000607037212 */ /* 0x000fe200078efcff */
[----:B------:R-:W-:Y:S01]  /*0ae0*/  IMAD.HI.U32 R6, R5, R22, RZ ;  /* 0x0000001605067227 */ /* 0x000fe200078e00ff */
[----:B------:R-:W-:-:S02]  /*0af0*/  ISETP.GT.U32.AND P0, PT, R36, R20, PT ;  /* 0x000000142400720c */ /* 0x000fc40003f04070 */
[----:B------:R-:W-:Y:S01]  /*0b00*/  LOP3.LUT R9, R7, 0x70, R14, 0xfe, !PT ;  /* 0x0000007007097812 */ /* 0x000fe200078efe0e */
[----:B------:R-:W-:Y:S01]  /*0b10*/  IMAD.MOV R7, RZ, RZ, -R6 ;  /* 0x000000ffff077224 */ /* 0x000fe200078e0a06 */
[C---:B------:R-:W-:Y:S01]  /*0b20*/  ISETP.GT.U32.AND P6, PT, R36.reuse, R18, PT ;  /* 0x000000122400720c */ /* 0x040fe20003fc4070 */
[C---:B------:R-:W-:Y:S01]  /*0b30*/  IMAD.HI.U32 R8, R5.reuse, R21, RZ ;  /* 0x0000001505087227 */ /* 0x040fe200078e00ff */
[----:B------:R-:W-:Y:S02]  /*0b40*/  IABS R23, R9 ;  /* 0x0000000900177213 */ /* 0x000fe40000000000 */
[C---:B------:R-:W-:Y:S01]  /*0b50*/  ISETP.GT.U32.AND P1, PT, R36.reuse, R19, PT ;  /* 0x000000132400720c */ /* 0x040fe20003f24070 */
[----:B------:R-:W-:Y:S01]  /*0b60*/  IMAD R22, R36, R7, R22 ;  /* 0x0000000724167224 */ /* 0x000fe200078e0216 */
[----:B------:R-:W-:Y:S01]  /*0b70*/  LOP3.LUT R33, R4, R14, RZ, 0xfc, !PT ;  /* 0x0000000e04217212 */ /* 0x000fe200078efcff */
[----:B------:R-:W-:Y:S01]  /*0b80*/  IMAD.MOV R8, RZ, RZ, -R8 ;  /* 0x000000ffff087224 */ /* 0x000fe200078e0a08 */
[----:B------:R-:W-:Y:S01]  /*0b90*/  LOP3.LUT R35, R4, 0x10, R14, 0xfe, !PT ;  /* 0x0000001004237812 */ /* 0x000fe200078efe0e */
[--C-:B------:R-:W-:Y:S01]  /*0ba0*/  @!P0 IMAD.IADD R20, R20, 0x1, -R36.reuse ;  /* 0x0000000114148824 */ /* 0x100fe200078e0a24 */
[C---:B------:R-:W-:Y:S01]  /*0bb0*/  ISETP.GT.U32.AND P0, PT, R36.reuse, R22, PT ;  /* 0x000000162400720c */ /* 0x040fe20003f04070 */
[----:B------:R-:W-:Y:S01]  /*0bc0*/  IMAD R21, R36, R8, R21 ;  /* 0x0000000824157224 */ /* 0x000fe200078e0215 */
[----:B------:R-:W-:Y:S01]  /*0bd0*/  LOP3.LUT R37, R4, 0x20, R14, 0xfe, !PT ;  /* 0x0000002004257812 */ /* 0x000fe200078efe0e */
[----:B------:R-:W-:Y:S01]  /*0be0*/  @!P6 IMAD.IADD R18, R18, 0x1, -R36 ;  /* 0x000000011212e824 */ /* 0x000fe200078e0a24 */
[----:B------:R-:W-:Y:S01]  /*0bf0*/  LOP3.LUT R45, R4, 0x60, R14, 0xfe, !PT ;  /* 0x00000060042d7812 */ /* 0x000fe200078efe0e */
[----:B------:R-:W-:Y:S01]  /*0c00*/  IMAD.HI.U32 R5, R5, R23, RZ ;  /* 0x0000001705057227 */ /* 0x000fe200078e00ff */
[----:B------:R-:W-:-:S02]  /*0c10*/  ISETP.GT.U32.AND P6, PT, R36, R21, PT ;  /* 0x000000152400720c */ /* 0x000fc40003fc4070 */
[----:B------:R-:W-:Y:S01]  /*0c20*/  ISETP.GE.AND P5, PT, R11, RZ, PT ;  /* 0x000000ff0b00720c */ /* 0x000fe20003fa6270 */
[----:B------:R-:W-:Y:S01]  /*0c30*/  IMAD.MOV R12, RZ, RZ, -R5 ;  /* 0x000000ffff0c7224 */ /* 0x000fe200078e0a05 */
[----:B------:R-:W-:Y:S01]  /*0c40*/  LOP3.LUT R39, R4, 0x30, R14, 0xfe, !PT ;  /* 0x0000003004277812 */ /* 0x000fe200078efe0e */
[--C-:B------:R-:W-:Y:S01]  /*0c50*/  @!P1 IMAD.IADD R19, R19, 0x1, -R36.reuse ;  /* 0x0000000113139824 */ /* 0x100fe200078e0a24 */
[----:B------:R-:W-:Y:S01]  /*0c60*/  ISETP.GE.AND P1, PT, R10, RZ, PT ;  /* 0x000000ff0a00720c */ /* 0x000fe20003f26270 */
[----:B------:R-:W-:Y:S01]  /*0c70*/  @!P0 IMAD.IADD R22, R22, 0x1, -R36 ;  /* 0x0000000116168824 */ /* 0x000fe200078e0a24 */
[----:B------:R-:W-:Y:S01]  /*0c80*/  LOP3.LUT R41, R4, 0x40, R14, 0xfe, !PT ;  /* 0x0000004004297812 */ /* 0x000fe200078efe0e */
[----:B------:R-:W-:Y:S01]  /*0c90*/  IMAD R23, R36, R12, R23 ;  /* 0x0000000c24177224 */ /* 0x000fe200078e0217 */
[----:B------:R-:W-:Y:S01]  /*0ca0*/  LOP3.LUT R12, R14, 0x70, RZ, 0xfc, !PT ;  /* 0x000000700e0c7812 */ /* 0x000fe200078efcff */
[----:B------:R-:W-:Y:S01]  /*0cb0*/  IMAD.HI R6, R33, 0x2aaaaaab, RZ ;  /* 0x2aaaaaab21067827 */ /* 0x000fe200078e02ff */
[----:B------:R-:W-:-:S02]  /*0cc0*/  ISETP.GT.U32.AND P0, PT, R36, R22, PT ;  /* 0x000000162400720c */ /* 0x000fc40003f04070 */
[----:B------:R-:W-:Y:S01]  /*0cd0*/  LOP3.LUT R43, R4, 0x50, R14, 0xfe, !PT ;  /* 0x00000050042b7812 */ /* 0x000fe200078efe0e */
[----:B------:R-:W-:Y:S01]  /*0ce0*/  @!P6 IMAD.IADD R21, R21, 0x1, -R36 ;  /* 0x000000011515e824 */ /* 0x000fe200078e0a24 */
[----:B------:R-:W-:Y:S01]  /*0cf0*/  SHF.R.U32.HI R7, RZ, 0x1f, R6 ;  /* 0x0000001fff077819 */ /* 0x000fe20000011606 */
[----:B------:R-:W-:Y:S01]  /*0d00*/  IMAD.HI R8, R35, 0x2aaaaaab, RZ ;  /* 0x2aaaaaab23087827 */ /* 0x000fe200078e02ff */
[----:B------:R-:W-:Y:S02]  /*0d10*/  LOP3.LUT R47, R4, 0x70, R14, 0xfe, !PT ;  /* 0x00000070042f7812 */ /* 0x000fe400078efe0e */
[----:B------:R-:W-:Y:S01]  /*0d20*/  ISETP.GT.U32.AND P6, PT, R36, R21, PT ;  /* 0x000000152400720c */ /* 0x000fe20003fc4070 */
[----:B------:R-:W-:Y:S01]  /*0d30*/  IMAD.HI R10, R37, 0x2aaaaaab, RZ ;  /* 0x2aaaaaab250a7827 */ /* 0x000fe200078e02ff */
[----:B------:R-:W-:Y:S02]  /*0d40*/  LEA.HI R16, R6, R7, RZ, 0x17 ;  /* 0x0000000706107211 */ /* 0x000fe400078fb8ff */
[----:B------:R-:W-:Y:S01]  /*0d50*/  LOP3.LUT R6, R14, 0x10, RZ, 0xfc, !PT ;  /* 0x000000100e067812 */ /* 0x000fe200078efcff */
[----:B------:R-:W-:Y:S01]  /*0d60*/  @!P0 IMAD.IADD R22, R22, 0x1, -R36 ;  /* 0x0000000116168824 */ /* 0x000fe200078e0a24 */
[----:B------:R-:W-:Y:S01]  /*0d70*/  ISETP.GT.U32.AND P0, PT, R36, R23, PT ;  /* 0x000000172400720c */ /* 0x000fe20003f04070 */
[----:B------:R-:W-:Y:S01]  /*0d80*/  IMAD.SHL.U32 R5, R2, 0x8, RZ ;  /* 0x0000000802057824 */ /* 0x000fe200078e00ff */
[----:B------:R-:W-:Y:S01]  /*0d90*/  SHF.R.U32.HI R11, RZ, 0x1f, R10 ;  /* 0x0000001fff0b7819 */ /* 0x000fe2000001160a */
[----:B------:R-:W-:Y:S01]  /*0da0*/  IMAD.HI R29, R45, 0x2aaaaaab, RZ ;  /* 0x2aaaaaab2d1d7827 */ /* 0x000fe200078e02ff */
[----:B------:R-:W-:-:S02]  /*0db0*/  LOP3.LUT R7, R14, 0x20, RZ, 0xfc, !PT ;  /* 0x000000200e077812 */ /* 0x000fc400078efcff */
[----:B------:R-:W-:Y:S01]  /*0dc0*/  LEA.HI R26, R10, R11, RZ, 0x17 ;  /* 0x0000000b0a1a7211 */ /* 0x000fe200078fb8ff */
[----:B------:R-:W-:Y:S01]  /*0dd0*/  @!P6 IMAD.IADD R21, R21, 0x1, -R36 ;  /* 0x000000011515e824 */ /* 0x000fe200078e0a24 */
[----:B------:R-:W-:Y:S01]  /*0de0*/  ISETP.GE.AND P6, PT, R9, RZ, PT ;  /* 0x000000ff0900720c */ /* 0x000fe20003fc6270 */
[----:B------:R-:W-:Y:S01]  /*0df0*/  IMAD.HI R25, R39, 0x2aaaaaab, RZ ;  /* 0x2aaaaaab27197827 */ /* 0x000fe200078e02ff */
[----:B------:R-:W-:Y:S02]  /*0e00*/  SHF.R.U32.HI R9, RZ, 0x1f, R8 ;  /* 0x0000001fff097819 */ /* 0x000fe40000011608 */
[----:B------:R-:W-:Y:S01]  /*0e10*/  LOP3.LUT R13, R5, 0x38, R2, 0x48, !PT ;  /* 0x00000038050d7812 */ /* 0x000fe200078e4802 */
[----:B------:R-:W-:Y:S01]  /*0e20*/  @!P0 IMAD.IADD R23, R23, 0x1, -R36 ;  /* 0x0000000117178824 */ /* 0x000fe200078e0a24 */
[----:B------:R-:W-:Y:S01]  /*0e30*/  LEA.HI R24, R8, R9, RZ, 0x17 ;  /* 0x0000000908187211 */ /* 0x000fe200078fb8ff */
[----:B------:R-:W-:Y:S01]  /*0e40*/  IMAD.HI R27, R43, 0x2aaaaaab, RZ ;  /* 0x2aaaaaab2b1b7827 */ /* 0x000fe200078e02ff */
[----:B------:R-:W-:-:S02]  /*0e50*/  LOP3.LUT R8, R14, 0x30, RZ, 0xfc, !PT ;  /* 0x000000300e087812 */ /* 0x000fc400078efcff */
[----:B------:R-:W-:Y:S01]  /*0e60*/  ISETP.GT.U32.AND P0, PT, R36, R23, PT ;  /* 0x000000172400720c */ /* 0x000fe20003f04070 */
[--C-:B------:R-:W-:Y:S01]  /*0e70*/  IMAD R6, R6, 0x40, R13.reuse ;  /* 0x0000004006067824 */ /* 0x100fe200078e020d */
[C---:B------:R-:W-:Y:S01]  /*0e80*/  LOP3.LUT R9, R14.reuse, 0x40, RZ, 0xfc, !PT ;  /* 0x000000400e097812 */ /* 0x040fe200078efcff */
[--C-:B------:R-:W-:Y:S01]  /*0e90*/  IMAD R7, R7, 0x40, R13.reuse ;  /* 0x0000004007077824 */ /* 0x100fe200078e020d */
[----:B------:R-:W-:Y:S01]  /*0ea0*/  LOP3.LUT R10, R14, 0x50, RZ, 0xfc, !PT ;  /* 0x000000500e0a7812 */ /* 0x000fe200078efcff */
[--C-:B------:R-:W-:Y:S01]  /*0eb0*/  IMAD R8, R8, 0x40, R13.reuse ;  /* 0x0000004008087824 */ /* 0x100fe200078e020d */
[----:B------:R-:W-:Y:S01]  /*0ec0*/  LOP3.LUT R11, R14, 0x60, RZ, 0xfc, !PT ;  /* 0x000000600e0b7812 */ /* 0x000fe200078efcff */
[----:B------:R-:W-:Y:S01]  /*0ed0*/  IMAD R9, R9, 0x40, R13 ;  /* 0x0000004009097824 */ /* 0x000fe200078e020d */
[----:B------:R-:W-:Y:S01]  /*0ee0*/  SHF.R.U32.HI R32, RZ, 0x1f, R29 ;  /* 0x0000001fff207819 */ /* 0x000fe2000001161d */
[----:B------:R-:W-:Y:S01]  /*0ef0*/  IMAD R10, R10, 0x40, R13 ;  /* 0x000000400a0a7824 */ /* 0x000fe200078e020d */
[----:B------:R-:W-:Y:S01]  /*0f00*/  SHF.R.U32.HI R28, RZ, 0x1f, R25 ;  /* 0x0000001fff1c7819 */ /* 0x000fe20000011619 */
[--C-:B------:R-:W-:Y:S01]  /*0f10*/  IMAD R11, R11, 0x40, R13.reuse ;  /* 0x000000400b0b7824 */ /* 0x100fe200078e020d */
[----:B------:R-:W-:Y:S01]  /*0f20*/  LEA.HI R32, R29, R32, RZ, 0x17 ;  /* 0x000000201d207211 */ /* 0x000fe200078fb8ff */
[--C-:B------:R-:W-:Y:S01]  /*0f30*/  IMAD R12, R12, 0x40, R13.reuse ;  /* 0x000000400c0c7824 */ /* 0x100fe200078e020d */
[----:B------:R-:W-:Y:S01]  /*0f40*/  LEA.HI R28, R25, R28, RZ, 0x17 ;  /* 0x0000001c191c7211 */ /* 0x000fe200078fb8ff */
[----:B------:R-:W-:Y:S01]  /*0f50*/  IMAD R13, R14, 0x40, R13 ;  /* 0x000000400e0d7824 */ /* 0x000fe200078e020d */
[----:B------:R-:W-:Y:S01]  /*0f60*/  SHF.R.U32.HI R30, RZ, 0x1f, R27 ;  /* 0x0000001fff1e7819 */ /* 0x000fe2000001161b */
[----:B------:R-:W-:Y:S01]  /*0f70*/  IMAD.HI R14, R41, 0x2aaaaaab, RZ ;  /* 0x2aaaaaab290e7827 */ /* 0x000fe200078e02ff */
[----:B------:R-:W-:-:S02]  /*0f80*/  LEA R67, R12, UR24, 0x1 ;  /* 0x000000180c437c11 */ /* 0x000fc4000f8e08ff */
[----:B------:R-:W-:Y:S01]  /*0f90*/  LEA.HI R30, R27, R30, RZ, 0x17 ;  /* 0x0000001e1b1e7211 */ /* 0x000fe200078fb8ff */
[----:B------:R-:W-:Y:S01]  /*0fa0*/  IMAD R29, R26, -0xc00, R37 ;  /* 0xfffff4001a1d7824 */ /* 0x000fe200078e0225 */
[----:B------:R-:W-:Y:S01]  /*0fb0*/  SHF.R.U32.HI R25, RZ, 0x1f, R14 ;  /* 0x0000001fff197819 */ /* 0x000fe2000001160e */
[----:B------:R-:W-:Y:S01]  /*0fc0*/  @!P0 IMAD.IADD R23, R23, 0x1, -R36 ;  /* 0x0000000117178824 */ /* 0x000fe200078e0a24 */
[----:B------:R-:W-:Y:S01]  /*0fd0*/  ISETP.NE.AND P0, PT, R0, RZ, PT ;  /* 0x000000ff0000720c */ /* 0x000fe20003f05270 */
[----:B------:R-:W2:Y:S01]  /*0fe0*/  LDC.64 R36, c[0x0][0x210] ;  /* 0x00008400ff247b82 */ /* 0x000ea20000000a00 */
[----:B------:R-:W-:Y:S01]  /*0ff0*/  IMAD.HI R31, R47, 0x2aaaaaab, RZ ;  /* 0x2aaaaaab2f1f7827 */ /* 0x000fe200078e02ff */
[----:B------:R-:W-:-:S03]  /*1000*/  LEA.HI R14, R14, R25, RZ, 0x17 ;  /* 0x000000190e0e7211 */ /* 0x000fc600078fb8ff */
[----:B------:R-:W-:Y:S01]  /*1010*/  IMAD R25, R16, -0xc00, R33 ;  /* 0xfffff40010197824 */ /* 0x000fe200078e0221 */
[----:B------:R-:W-:Y:S01]  /*1020*/  SHF.R.U32.HI R34, RZ, 0x1f, R31 ;  /* 0x0000001fff227819 */ /* 0x000fe2000001161f */
[----:B------:R-:W-:Y:S01]  /*1030*/  @!P2 IMAD.MOV R18, RZ, RZ, -R18 ;  /* 0x000000ffff12a224 */ /* 0x000fe200078e0a12 */
[----:B------:R-:W-:Y:S01]  /*1040*/  LOP3.LUT R16, RZ, R0, RZ, 0x33, !PT ;  /* 0x00000000ff107212 */ /* 0x000fe200078e33ff */
[----:B------:R-:W-:Y:S01]  /*1050*/  IMAD R33, R14, -0xc00, R41 ;  /* 0xfffff4000e217824 */ /* 0x000fe200078e0229 */
[----:B------:R-:W-:Y:S01]  /*1060*/  LEA.HI R34, R31, R34, RZ, 0x17 ;  /* 0x000000221f227211 */ /* 0x000fe200078fb8ff */
[----:B------:R-:W-:Y:S01]  /*1070*/  @!P4 IMAD.MOV R19, RZ, RZ, -R19 ;  /* 0x000000ffff13c224 */ /* 0x000fe200078e0a13 */
[----:B------:R-:W-:Y:S01]  /*1080*/  LOP3.LUT R14, R5, 0x38, RZ, 0xc0, !PT ;  /* 0x00000038050e7812 */ /* 0x000fe200078ec0ff */
[----:B------:R-:W-:Y:S01]  /*1090*/  @!P1 IMAD.MOV R21, RZ, RZ, -R21 ;  /* 0x000000ffff159224 */ /* 0x000fe200078e0a15 */
[C---:B------:R-:W-:Y:S01]  /*10a0*/  SEL R15, R16.reuse, R15, !P0 ;  /* 0x0000000f100f7207 */ /* 0x040fe20004000000 */
[----:B------:R-:W-:Y:S01]  /*10b0*/  @!P6 IMAD.MOV R23, RZ, RZ, -R23 ;  /* 0x000000ffff17e224 */ /* 0x000fe200078e0a17 */
[----:B------:R-:W-:Y:S01]  /*10c0*/  SEL R17, R16, R17, !P0 ;  /* 0x0000001110117207 */ /* 0x000fe20004000000 */
[----:B------:R-:W-:Y:S01]  /*10d0*/  IMAD R27, R24, -0xc00, R35 ;  /* 0xfffff400181b7824 */ /* 0x000fe200078e0223 */
[----:B------:R-:W-:Y:S01]  /*10e0*/  SEL R57, R16, R18, !P0 ;  /* 0x0000001210397207 */ /* 0x000fe20004000000 */
[----:B------:R-:W-:Y:S01]  /*10f0*/  IMAD R31, R28, -0xc00, R39 ;  /* 0xfffff4001c1f7824 */ /* 0x000fe200078e0227 */
[C---:B------:R-:W-:Y:S01]  /*1100*/  SEL R59, R16.reuse, R19, !P0 ;  /* 0x00000013103b7207 */ /* 0x040fe20004000000 */
[----:B------:R-:W-:Y:S01]  /*1110*/  @!P5 IMAD.MOV R20, RZ, RZ, -R20 ;  /* 0x000000ffff14d224 */ /* 0x000fe200078e0a14 */
[----:B------:R-:W-:Y:S01]  /*1120*/  SEL R63, R16, R21, !P0 ;  /* 0x00000015103f7207 */ /* 0x000fe20004000000 */
[----:B------:R-:W-:Y:S01]  /*1130*/  IMAD R35, R30, -0xc00, R43 ;  /* 0xfffff4001e237824 */ /* 0x000fe200078e022b */
[----:B------:R-:W-:Y:S01]  /*1140*/  SEL R23, R16, R23, !P0 ;  /* 0x0000001710177207 */ /* 0x000fe20004000000 */
[----:B------:R-:W-:Y:S01]  /*1150*/  IMAD R39, R32, -0xc00, R45 ;  /* 0xfffff40020277824 */ /* 0x000fe200078e022d */
[----:B------:R-:W-:Y:S01]  /*1160*/  SEL R61, R16, R20, !P0 ;  /* 0x00000014103d7207 */ /* 0x000fe20004000000 */
[----:B------:R-:W-:-:S02]  /*1170*/  IMAD R41, R34, -0xc00, R47 ;  /* 0xfffff40022297824 */ /* 0x000fc400078e022f */
[----:B------:R-:W-:Y:S02]  /*1180*/  @!P3 IMAD.MOV R22, RZ, RZ, -R22 ;  /* 0x000000ffff16b224 */ /* 0x000fe400078e0a16 */
[--C-:B------:R-:W-:Y:S02]  /*1190*/  IMAD R19, R25, 0xc00, R14.reuse ;  /* 0x00000c0019137824 */ /* 0x100fe400078e020e */
[--C-:B------:R-:W-:Y:S01]  /*11a0*/  IMAD R21, R27, 0xc00, R14.reuse ;  /* 0x00000c001b157824 */ /* 0x100fe200078e020e */
[----:B------:R-:W-:Y:S01]  /*11b0*/  SEL R65, R16, R22, !P0 ;  /* 0x0000001610417207 */ /* 0x000fe20004000000 */
[--C-:B------:R-:W-:Y:S02]  /*11c0*/  IMAD R43, R29, 0xc00, R14.reuse ;  /* 0x00000c001d2b7824 */ /* 0x100fe400078e020e */
[--C-:B------:R-:W-:Y:S02]  /*11d0*/  IMAD R45, R31, 0xc00, R14.reuse ;  /* 0x00000c001f2d7824 */ /* 0x100fe400078e020e */
[----:B------:R-:W-:-:S02]  /*11e0*/  IMAD R47, R33, 0xc00, R14 ;  /* 0x00000c00212f7824 */ /* 0x000fc400078e020e */
[--C-:B------:R-:W-:Y:S02]  /*11f0*/  IMAD R49, R35, 0xc00, R14.reuse ;  /* 0x00000c0023317824 */ /* 0x100fe400078e020e */
[--C-:B------:R-:W-:Y:S02]  /*1200*/  IMAD R51, R39, 0xc00, R14.reuse ;  /* 0x00000c0027337824 */ /* 0x100fe400078e020e */
[--C-:B------:R-:W-:Y:S02]  /*1210*/  IMAD R55, R41, 0xc00, R14.reuse ;  /* 0x00000c0029377824 */ /* 0x100fe400078e020e */
[--C-:B------:R-:W-:Y:S02]  /*1220*/  IMAD R15, R15, 0xc00, R14.reuse ;  /* 0x00000c000f0f7824 */ /* 0x100fe400078e020e */
[--C-:B------:R-:W-:Y:S02]  /*1230*/  IMAD R25, R17, 0xc00, R14.reuse ;  /* 0x00000c0011197824 */ /* 0x100fe400078e020e */
[--C-:B------:R-:W-:Y:S01]  /*1240*/  IMAD R27, R57, 0xc00, R14.reuse ;  /* 0x00000c00391b7824 */ /* 0x100fe200078e020e */
[----:B------:R-:W-:Y:S01]  /*1250*/  LEA R57, R7, UR24, 0x1 ;  /* 0x0000001807397c11 */ /* 0x000fe2000f8e08ff */
[--C-:B------:R-:W-:Y:S01]  /*1260*/  IMAD R29, R59, 0xc00, R14.reuse ;  /* 0x00000c003b1d7824 */ /* 0x100fe200078e020e */
[----:B------:R-:W-:Y:S01]  /*1270*/  LEA R59, R8, UR24, 0x1 ;  /* 0x00000018083b7c11 */ /* 0x000fe2000f8e08ff */
[----:B------:R-:W-:-:S02]  /*1280*/  IMAD R17, R23, 0xc00, R14 ;  /* 0x00000c0017117824 */ /* 0x000fc400078e020e */
[----:B----4-:R-:W-:-:S04]  /*1290*/  IMAD.WIDE R38, R19, 0x2, R52 ;  /* 0x0000000213267825 */ /* 0x010fc800078e0234 */
[----:B------:R-:W-:Y:S01]  /*12a0*/  IMAD.WIDE R40, R21, 0x2, R52 ;  /* 0x0000000215287825 */ /* 0x000fe200078e0234 */
[----:B------:R-:W-:-:S03]  /*12b0*/  LEA R21, R13, UR24, 0x1 ;  /* 0x000000180d157c11 */ /* 0x000fc6000f8e08ff */
[----:B------:R-:W-:-:S04]  /*12c0*/  IMAD.WIDE R42, R43, 0x2, R52 ;  /* 0x000000022b2a7825 */ /* 0x000fc800078e0234 */
[----:B------:R-:W-:-:S04]  /*12d0*/  IMAD.WIDE R44, R45, 0x2, R52 ;  /* 0x000000022d2c7825 */ /* 0x000fc800078e0234 */
[----:B------:R-:W-:-:S04]  /*12e0*/  IMAD.WIDE R46, R47, 0x2, R52 ;  /* 0x000000022f2e7825 */ /* 0x000fc800078e0234 */
[----:B------:R-:W-:-:S04]  /*12f0*/  IMAD.WIDE R48, R49, 0x2, R52 ;  /* 0x0000000231307825 */ /* 0x000fc800078e0234 */
[----:B------:R-:W-:Y:S01]  /*1300*/  IMAD.WIDE R50, R51, 0x2, R52 ;  /* 0x0000000233327825 */ /* 0x000fe200078e0234 */
[----:B------:R-:W-:-:S03]  /*1310*/  IADD3 R174, P2, R48, 0x100, RZ ;  /* 0x0000010030ae7810 */ /* 0x000fc60007f5e0ff */
[----:B------:R-:W-:Y:S01]  /*1320*/  IMAD R31, R61, 0xc00, R14 ;  /* 0x00000c003d1f7824 */ /* 0x000fe200078e020e */
[----:B------:R-:W-:Y:S01]  /*1330*/  LEA R61, R9, UR24, 0x1 ;  /* 0x00000018093d7c11 */ /* 0x000fe2000f8e08ff */
[----:B--2---:R-:W-:-:S04]  /*1340*/  IMAD.WIDE R22, R15, 0x2, R36 ;  /* 0x000000020f167825 */ /* 0x004fc800078e0224 */
[----:B------:R-:W-:Y:S01]  /*1350*/  IMAD.WIDE R52, R55, 0x2, R52 ;  /* 0x0000000237347825 */ /* 0x000fe200078e0234 */
[----:B------:R-:W-:Y:S01]  /*1360*/  LEA R55, R6, UR24, 0x1 ;  /* 0x0000001806377c11 */ /* 0x000fe2000f8e08ff */
[----:B------:R-:W-:Y:S01]  /*1370*/  @!PT LDS RZ, [RZ] ;  /* 0x00000000fffff984 */ /* 0x000fe20000000800 */
[----:B------:R-:W-:Y:S01]  /*1380*/  @!PT LDS RZ, [RZ] ;  /* 0x00000000fffff984 */ /* 0x000fe20000000800 */
[----:B------:R-:W-:Y:S01]  /*1390*/  @!PT LDS RZ, [RZ] ;  /* 0x00000000fffff984 */ /* 0x000fe20000000800 */
[----:B------:R-:W-:Y:S01]  /*13a0*/  LDGSTS.E.BYPASS.128 [R21], desc[UR30][R22.64] ;  /* 0x0000000016157fae */ /* 0x000fe2000b901c5e */
[----:B------:R-:W-:Y:S01]  /*13b0*/  IADD3 R195, P0, R22, 0x100, RZ ;  /* 0x0000010016c37810 */ /* 0x000fe20007f1e0ff */
[----:B------:R-:W-:Y:S01]  /*13c0*/  IMAD R33, R63, 0xc00, R14 ;  /* 0x00000c003f217824 */ /* 0x000fe200078e020e */
[----:B------:R-:W-:Y:S01]  /*13d0*/  LEA R63, R10, UR24, 0x1 ;  /* 0x000000180a3f7c11 */ /* 0x000fe2000f8e08ff */
[----:B------:R-:W-:-:S04]  /*13e0*/  IMAD.WIDE R24, R25, 0x2, R36 ;  /* 0x0000000219187825 */ /* 0x000fc800078e0224 */
[----:B------:R-:W-:Y:S01]  /*13f0*/  IMAD R35, R65, 0xc00, R14 ;  /* 0x00000c0041237824 */ /* 0x000fe200078e020e */
[----:B------:R-:W-:Y:S01]  /*1400*/  LEA R65, R11, UR24, 0x1 ;  /* 0x000000180b417c11 */ /* 0x000fe2000f8e08ff */
[--C-:B------:R-:W-:Y:S01]  /*1410*/  IMAD.WIDE R26, R27, 0x2, R36.reuse ;  /* 0x000000021b1a7825 */ /* 0x100fe200078e0224 */
[----:B------:R-:W-:Y:S01]  /*1420*/  LDGSTS.E.BYPASS.128 [R55], desc[UR30][R24.64] ;  /* 0x0000000018377fae */ /* 0x000fe2000b901c5e */
[----:B------:R-:W-:Y:S02]  /*1430*/  IADD3 R16, P1, R24, 0x100, RZ ;  /* 0x0000010018107810 */ /* 0x000fe40007f3e0ff */
[----:B------:R-:W-:Y:S01]  /*1440*/  IMAD.WIDE R28, R29, 0x2, R36 ;  /* 0x000000021d1c7825 */ /* 0x000fe200078e0224 */
[----:B------:R-:W-:Y:S01]  /*1450*/  LDGSTS.E.BYPASS.128 [R57], desc[UR30][R26.64] ;  /* 0x000000001a397fae */ /* 0x000fe2000b901c5e */
[----:B------:R-:W-:Y:S02]  /*1460*/  SHF.R.U32.HI R14, RZ, 0x5, R2 ;  /* 0x00000005ff0e7819 */ /* 0x000fe40000011602 */
[----:B------:R-:W-:Y:S01]  /*1470*/  IMAD.WIDE R30, R31, 0x2, R36 ;  /* 0x000000021f1e7825 */ /* 0x000fe200078e0224 */
[----:B------:R-:W-:Y:S01]  /*1480*/  LDGSTS.E.BYPASS.128 [R59], desc[UR30][R28.64] ;  /* 0x000000001c3b7fae */ /* 0x000fe2000b901c5e */
[----:B------:R-:W-:-:S02]  /*1490*/  LOP3.LUT R200, R14, 0x7fffffc, RZ, 0xc0, !PT ;  /* 0x07fffffc0ec87812 */ /* 0x000fc400078ec0ff */
[--C-:B------:R-:W-:Y:S01]  /*14a0*/  IMAD.WIDE R32, R33, 0x2, R36.reuse ;  /* 0x0000000221207825 */ /* 0x100fe200078e0224 */
[----:B------:R-:W-:Y:S03]  /*14b0*/  LDGSTS.E.BYPASS.128 [R61], desc[UR30][R30.64] ;  /* 0x000000001e3d7fae */ /* 0x000fe6000b901c5e */
[--C-:B------:R-:W-:Y:S01]  /*14c0*/  IMAD.WIDE R34, R35, 0x2, R36.reuse ;  /* 0x0000000223227825 */ /* 0x100fe200078e0224 */
[----:B------:R-:W-:Y:S03]  /*14d0*/  LDGSTS.E.BYPASS.128 [R63], desc[UR30][R32.64] ;  /* 0x00000000203f7fae */ /* 0x000fe6000b901c5e */
[----:B------:R-:W-:Y:S01]  /*14e0*/  IMAD.WIDE R36, R17, 0x2, R36 ;  /* 0x0000000211247825 */ /* 0x000fe200078e0224 */
[----:B------:R-:W-:Y:S03]  /*14f0*/  LDGSTS.E.BYPASS.128 [R65], desc[UR30][R34.64] ;  /* 0x0000000022417fae */ /* 0x000fe6000b901c5e */
[----:B------:R-:W-:Y:S01]  /*1500*/  IMAD.X R15, RZ, RZ, R23, P0 ;  /* 0x000000ffff0f7224 */ /* 0x000fe200000e0617 */
[----:B------:R-:W-:Y:S01]  /*1510*/  LDGSTS.E.BYPASS.128 [R67], desc[UR30][R36.64] ;  /* 0x0000000024437fae */ /* 0x000fe2000b901c5e */
[----:B------:R-:W-:Y:S01]  /*1520*/  IADD3 R18, P0, R26, 0x100, RZ ;  /* 0x000001001a127810 */ /* 0x000fe20007f1e0ff */
[----:B------:R-:W-:Y:S01]  /*1530*/  IMAD.X R17, RZ, RZ, R25, P1 ;  /* 0x000000ffff117224 */ /* 0x000fe200008e0619 */
[----:B------:R-:W-:Y:S01]  /*1540*/  IADD3 R20, P1, R28, 0x100, RZ ;  /* 0x000001001c147810 */ /* 0x000fe20007f3e0ff */
[----:B------:R-:W0:Y:S01]  /*1550*/  LDGDEPBAR ;  /* 0x00000000000079af */ /* 0x000e220000000000 */
[----:B------:R-:W-:-:S02]  /*1560*/  IMAD.X R176, RZ, RZ, R49, P2 ;  /* 0x000000ffffb07224 */ /* 0x000fc400010e0631 */
[----:B------:R-:W-:Y:S01]  /*1570*/  IMAD.X R19, RZ, RZ, R27, P0 ;  /* 0x000000ffff137224 */ /* 0x000fe200000e061b */
[----:B------:R-:W-:Y:S01]  /*1580*/  LDGSTS.E.BYPASS.128 [R21+0xc000], desc[UR30][R38.64] ;  /* 0x0c00000026157fae */ /* 0x000fe2000b901c5e */
[----:B------:R-:W-:Y:S01]  /*1590*/  IADD3 R197, P0, R30, 0x100, RZ ;  /* 0x000001001ec57810 */ /* 0x000fe20007f1e0ff */
[----:B------:R-:W-:Y:S01]  /*15a0*/  IMAD.X R199, RZ, RZ, R29, P1 ;  /* 0x000000ffffc77224 */ /* 0x000fe200008e061d */
[----:B------:R-:W-:Y:S01]  /*15b0*/  IADD3 R194, P1, R32, 0x100, RZ ;  /* 0x0000010020c27810 */ /* 0x000fe20007f3e0ff */
[----:B------:R-:W-:Y:S02]  /*15c0*/  LDGSTS.E.BYPASS.128 [R55+0xc000], desc[UR30][R40.64] ;  /* 0x0c00000028377fae */ /* 0x000fe4000b901c5e */
[----:B------:R-:W-:Y:S01]  /*15d0*/  IMAD.X R198, RZ, RZ, R31, P0 ;  /* 0x000000ffffc67224 */ /* 0x000fe200000e061f */
[----:B------:R-:W-:Y:S01]  /*15e0*/  IADD3 R192, P0, R34, 0x100, RZ ;  /* 0x0000010022c07810 */ /* 0x000fe20007f1e0ff */
[----:B------:R-:W-:Y:S01]  /*15f0*/  LDGSTS.E.BYPASS.128 [R57+0xc000], desc[UR30][R42.64] ;  /* 0x0c0000002a397fae */ /* 0x000fe2000b901c5e */
[----:B------:R-:W-:Y:S01]  /*1600*/  IMAD.X R196, RZ, RZ, R33, P1 ;  /* 0x000000ffffc47224 */ /* 0x000fe200008e0621 */
[----:B------:R-:W-:-:S02]  /*1610*/  IADD3 R190, P1, R36, 0x100, RZ ;  /* 0x0000010024be7810 */ /* 0x000fc40007f3e0ff */
[----:B------:R-:W-:Y:S01]  /*1620*/  LDGSTS.E.BYPASS.128 [R59+0xc000], desc[UR30][R44.64] ;  /* 0x0c0000002c3b7fae */ /* 0x000fe2000b901c5e */
[----:B------:R-:W-:Y:S01]  /*1630*/  IMAD.X R193, RZ, RZ, R35, P0 ;  /* 0x000000ffffc17224 */ /* 0x000fe200000e0623 */
[----:B------:R-:W-:Y:S01]  /*1640*/  IADD3 R188, P0, R38, 0x100, RZ ;  /* 0x0000010026bc7810 */ /* 0x000fe20007f1e0ff */
[----:B------:R-:W-:Y:S01]  /*1650*/  IMAD.X R191, RZ, RZ, R37, P1 ;  /* 0x000000ffffbf7224 */ /* 0x000fe200008e0625 */
[----:B------:R-:W-:Y:S01]  /*1660*/  LDGSTS.E.BYPASS.128 [R61+0xc000], desc[UR30][R46.64] ;  /* 0x0c0000002e3d7fae */ /* 0x000fe2000b901c5e */
[----:B------:R-:W-:Y:S02]  /*1670*/  IADD3 R186, P1, R40, 0x100, RZ ;  /* 0x0000010028ba7810 */ /* 0x000fe40007f3e0ff */
        /* <DEDUP_REMOVED lines=11> */
[----:B------:R-:W0:Y:S01]  /*1730*/  LDGDEPBAR ;  /* 0x00000000000079af */ /* 0x000e220000000000 */
[----:B------:R-:W-:Y:S01]  /*1740*/  IMAD.X R180, RZ, RZ, R47, P0 ;  /* 0x000000ffffb47224 */ /* 0x000fe200000e062f */
[----:B------:R-:W-:Y:S01]  /*1750*/  BAR.SYNC.DEFER_BLOCKING 0x0 ;  /* 0x0000000000007b1d */ /* 0x000fe20000010000 */
[----:B------:R-:W-:Y:S01]  /*1760*/  IADD3 R166, P0, R52, 0x100, RZ ;  /* 0x0000010034a67810 */ /* 0x000fe20007f1e0ff */
[----:B------:R-:W-:-:S04]  /*1770*/  IMAD.X R172, RZ, RZ, R51, P1 ;  /* 0x000000ffffac7224 */ /* 0x000fc800008e0633 */
[----:B------:R-:W-:Y:S01]  /*1780*/  IMAD.X R168, RZ, RZ, R53, P0 ;  /* 0x000000ffffa87224 */ /* 0x000fe200000e0635 */
[----:B------:R-:W-:Y:S01]  /*1790*/  @!PT LDS RZ, [RZ] ;  /* 0x00000000fffff984 */ /* 0x000fe20000000800 */
[----:B------:R-:W-:Y:S01]  /*17a0*/  @!PT LDS RZ, [RZ] ;  /* 0x00000000fffff984 */ /* 0x000fe20000000800 */
[----:B------:R-:W-:Y:S01]  /*17b0*/  @!PT LDS RZ, [RZ] ;  /* 0x00000000fffff984 */ /* 0x000fe20000000800 */
[----:B------:R-:W-:Y:S04]  /*17c0*/  LDGSTS.E.BYPASS.128 [R21+0x4000], desc[UR30][R22.64+0x80] ;  /* 0x0400008016157fae */ /* 0x000fe8000b901c5e */
[----:B------:R2:W-:Y:S04]  /*17d0*/  LDGSTS.E.BYPASS.128 [R55+0x4000], desc[UR30][R24.64+0x80] ;  /* 0x0400008018377fae */ /* 0x0005e8000b901c5e */
[----:B------:R3:W-:Y:S04]  /*17e0*/  LDGSTS.E.BYPASS.128 [R57+0x4000], desc[UR30][R26.64+0x80] ;  /* 0x040000801a397fae */ /* 0x0007e8000b901c5e */
[----:B------:R4:W-:Y:S04]  /*17f0*/  LDGSTS.E.BYPASS.128 [R59+0x4000], desc[UR30][R28.64+0x80] ;  /* 0x040000801c3b7fae */ /* 0x0009e8000b901c5e */
[----:B------:R5:W-:Y:S01]  /*1800*/  LDGSTS.E.BYPASS.128 [R61+0x4000], desc[UR30][R30.64+0x80] ;  /* 0x040000801e3d7fae */ /* 0x000be2000b901c5e */
[----:B--2---:R-:W-:-:S03]  /*1810*/  CS2R R24, SRZ ;  /* 0x0000000000187805 */ /* 0x004fc6000001ff00 */
[----:B------:R2:W-:Y:S01]  /*1820*/  LDGSTS.E.BYPASS.128 [R63+0x4000], desc[UR30][R32.64+0x80] ;  /* 0x04000080203f7fae */ /* 0x0005e2000b901c5e */
[----:B---3--:R-:W-:-:S03]  /*1830*/  CS2R R26, SRZ ;  /* 0x00000000001a7805 */ /* 0x008fc6000001ff00 */
[----:B------:R3:W-:Y:S01]  /*1840*/  LDGSTS.E.BYPASS.128 [R65+0x4000], desc[UR30][R34.64+0x80] ;  /* 0x0400008022417fae */ /* 0x0007e2000b901c5e */
[----:B-1--4-:R-:W-:-:S03]  /*1850*/  CS2R R28, SRZ ;  /* 0x00000000001c7805 */ /* 0x012fc6000001ff00 */
[----:B------:R1:W-:Y:S01]  /*1860*/  LDGSTS.E.BYPASS.128 [R67+0x4000], desc[UR30][R36.64+0x80] ;  /* 0x0400008024437fae */ /* 0x0003e2000b901c5e */
[----:B-----5:R-:W-:-:S03]  /*1870*/  CS2R R30, SRZ ;  /* 0x00000000001e7805 */ /* 0x020fc6000001ff00 */
[----:B------:R-:W0:Y:S01]  /*1880*/  LDGDEPBAR ;  /* 0x00000000000079af */ /* 0x000e220000000000 */
[----:B--2---:R-:W-:-:S03]  /*1890*/  CS2R R32, SRZ ;  /* 0x0000000000207805 */ /* 0x004fc6000001ff00 */
[----:B------:R2:W-:Y:S01]  /*18a0*/  LDGSTS.E.BYPASS.128 [R21+0x10000], desc[UR30][R38.64+0x80] ;  /* 0x1000008026157fae */ /* 0x0005e2000b901c5e */
[----:B---3--:R-:W-:-:S03]  /*18b0*/  CS2R R34, SRZ ;  /* 0x0000000000227805 */ /* 0x008fc6000001ff00 */
[----:B------:R3:W-:Y:S01]  /*18c0*/  LDGSTS.E.BYPASS.128 [R55+0x10000], desc[UR30][R40.64+0x80] ;  /* 0x1000008028377fae */ /* 0x0007e2000b901c5e */
[----:B-1----:R-:W-:-:S03]  /*18d0*/  CS2R R36, SRZ ;  /* 0x0000000000247805 */ /* 0x002fc6000001ff00 */
[----:B------:R1:W-:Y:S04]  /*18e0*/  LDGSTS.E.BYPASS.128 [R57+0x10000], desc[UR30][R42.64+0x80] ;  /* 0x100000802a397fae */ /* 0x0003e8000b901c5e */
[----:B------:R4:W-:Y:S01]  /*18f0*/  LDGSTS.E.BYPASS.128 [R59+0x10000], desc[UR30][R44.64+0x80] ;  /* 0x100000802c3b7fae */ /* 0x0009e2000b901c5e */
[----:B--2---:R-:W-:Y:S01]  /*1900*/  IMAD.MOV.U32 R21, RZ, RZ, -0x40 ;  /* 0xffffffc0ff157424 */ /* 0x004fe200078e00ff */
[----:B------:R-:W-:Y:S02]  /*1910*/  CS2R R38, SRZ ;  /* 0x0000000000267805 */ /* 0x000fe4000001ff00 */
[----:B------:R2:W-:Y:S01]  /*1920*/  LDGSTS.E.BYPASS.128 [R61+0x10000], desc[UR30][R46.64+0x80] ;  /* 0x100000802e3d7fae */ /* 0x0005e2000b901c5e */
[----:B---3--:R-:W-:Y:S02]  /*1930*/  CS2R R40, SRZ ;  /* 0x0000000000287805 */ /* 0x008fe4000001ff00 */
[----:B------:R-:W-:Y:S01]  /*1940*/  CS2R R54, SRZ ;  /* 0x0000000000367805 */ /* 0x000fe2000001ff00 */
[----:B------:R3:W-:Y:S01]  /*1950*/  LDGSTS.E.BYPASS.128 [R63+0x10000], desc[UR30][R48.64+0x80] ;  /* 0x10000080303f7fae */ /* 0x0007e2000b901c5e */
[----:B-1----:R-:W-:-:S02]  /*1960*/  CS2R R42, SRZ ;  /* 0x00000000002a7805 */ /* 0x002fc4000001ff00 */
[----:B------:R-:W-:Y:S01]  /*1970*/  CS2R R56, SRZ ;  /* 0x0000000000387805 */ /* 0x000fe2000001ff00 */
[----:B------:R1:W-:Y:S01]  /*1980*/  LDGSTS.E.BYPASS.128 [R65+0x10000], desc[UR30][R50.64+0x80] ;  /* 0x1000008032417fae */ /* 0x0003e2000b901c5e */
[----:B----4-:R-:W-:Y:S02]  /*1990*/  CS2R R44, SRZ ;  /* 0x00000000002c7805 */ /* 0x010fe4000001ff00 */
[----:B------:R-:W-:Y:S01]  /*19a0*/  CS2R R58, SRZ ;  /* 0x00000000003a7805 */ /* 0x000fe2000001ff00 */
[----:B------:R4:W-:Y:S01]  /*19b0*/  LDGSTS.E.BYPASS.128 [R67+0x10000], desc[UR30][R52.64+0x80] ;  /* 0x1000008034437fae */ /* 0x0009e2000b901c5e */
[----:B--2---:R-:W-:Y:S02]  /*19c0*/  CS2R R46, SRZ ;  /* 0x00000000002e7805 */ /* 0x004fe4000001ff00 */
[----:B------:R-:W-:Y:S01]  /*19d0*/  CS2R R60, SRZ ;  /* 0x00000000003c7805 */ /* 0x000fe2000001ff00 */
[----:B------:R-:W0:Y:S01]  /*19e0*/  LDGDEPBAR ;  /* 0x00000000000079af */ /* 0x000e220000000000 */
[----:B---3--:R-:W-:-:S02]  /*19f0*/  CS2R R48, SRZ ;  /* 0x0000000000307805 */ /* 0x008fc4000001ff00 */
[----:B------:R-:W-:Y:S02]  /*1a00*/  CS2R R62, SRZ ;  /* 0x00000000003e7805 */ /* 0x000fe4000001ff00 */
[----:B-1----:R-:W-:Y:S02]  /*1a10*/  CS2R R50, SRZ ;  /* 0x0000000000327805 */ /* 0x002fe4000001ff00 */
[----:B------:R-:W-:Y:S02]  /*1a20*/  CS2R R64, SRZ ;  /* 0x0000000000407805 */ /* 0x000fe4000001ff00 */
[----:B----4-:R-:W-:Y:S02]  /*1a30*/  CS2R R52, SRZ ;  /* 0x0000000000347805 */ /* 0x010fe4000001ff00 */
[----:B------:R-:W-:-:S07]  /*1a40*/  CS2R R66, SRZ ;  /* 0x0000000000427805 */ /* 0x000fce000001ff00 */
.L_x_0:
[----:B------:R-:W1:Y:S01]  /*1a50*/  SHFL.IDX PT, R22, R200, RZ, 0x1f ;  /* 0x00001fffc8167589 */ /* 0x000e6200000e0000 */
[----:B------:R-:W-:Y:S01]  /*1a60*/  UIADD3 UR26, UR26, 0x1, URZ ;  /* 0x000000011a1a7890 */ /* 0x000fe2000fffe03f */
[----:B------:R-:W-:-:S04]  /*1a70*/  DEPBAR.LE SB0, 0x2 ;  /* 0x000080800000791a */ /* 0x000fc80000000000 */
[----:B------:R-:W-:Y:S01]  /*1a80*/  UISETP.GE.AND UP0, UPT, UR26, 0x3, UPT ;  /* 0x000000031a00788c */ /* 0x000fe2000bf06270 */
[----:B------:R-:W-:Y:S01]  /*1a90*/  BAR.SYNC.DEFER_BLOCKING 0x0 ;  /* 0x0000000000007b1d */ /* 0x000fe20000010000 */
[----:B------:R-:W-:Y:S01]  /*1aa0*/  UIADD3 UR25, UR25, 0x1, URZ ;  /* 0x0000000119197890 */ /* 0x000fe2000fffe03f */
[----:B------:R-:W-:Y:S01]  /*1ab0*/  VIADD R21, R21, 0x40 ;  /* 0x0000004015157836 */ /* 0x000fe20000000000 */
[----:B------:R-:W-:Y:S01]  /*1ac0*/  USEL UR26, UR26, URZ, !UP0 ;  /* 0x0000003f1a1a7287 */ /* 0x000fe2000c000000 */
[----:B------:R-:W-:Y:S02]  /*1ad0*/  IADD3 R152, P2, R16, UR4, RZ ;  /* 0x0000000410987c10 */ /* 0x000fe4000ff5e0ff */
[----:B------:R-:W-:Y:S01]  /*1ae0*/  UMOV UR19, 0x40000040 ;  /* 0x4000004000137882 */ /* 0x000fe20000000000 */
[----:B------:R-:W-:Y:S01]  /*1af0*/  UMOV UR12, 0x4000002 ;  /* 0x04000002000c7882 */ /* 0x000fe20000000000 */
[----:B------:R-:W-:Y:S01]  /*1b00*/  UMOV UR13, 0x40000040 ;  /* 0x40000040000d7882 */ /* 0x000fe20000000000 */
[----:B------:R-:W-:Y:S01]  /*1b10*/  UMOV UR9, 0x40000040 ;  /* 0x4000004000097882 */ /* 0x000fe20000000000 */
[----:B------:R-:W-:Y:S01]  /*1b20*/  UMOV UR20, 0x4000006 ;  /* 0x0400000600147882 */ /* 0x000fe20000000000 */
[----:B------:R-:W-:Y:S01]  /*1b30*/  UMOV UR21, 0x40000040 ;  /* 0x4000004000157882 */ /* 0x000fe20000000000 */
[----:B------:R-:W-:-:S02]  /*1b40*/  ISETP.GE.U32.AND P0, PT, R21, 0xb80, PT ;  /* 0x00000b801500780c */ /* 0x000fc40003f06070 */
[----:B------:R-:W-:Y:S02]  /*1b50*/  IADD3.X R153, R17, UR5, RZ, P2, !PT ;  /* 0x0000000511997c10 */ /* 0x000fe400097fe4ff */
[----:B------:R-:W-:Y:S02]  /*1b60*/  IADD3 R156, P2, R20, UR4, RZ ;  /* 0x00000004149c7c10 */ /* 0x000fe4000ff5e0ff */
[----:B-1----:R-:W-:Y:S02]  /*1b70*/  R2UR UR6, R22 ;  /* 0x00000000160672ca */ /* 0x002fe400000e0000 */
[----:B------:R-:W-:Y:S02]  /*1b80*/  IADD3 R22, P1, R195, UR4, RZ ;  /* 0x00000004c3167c10 */ /* 0x000fe4000ff3e0ff */
[----:B------:R-:W-:Y:S01]  /*1b90*/  IADD3.X R157, R199, UR5, RZ, P2, !PT ;  /* 0x00000005c79d7c10 */ /* 0x000fe200097fe4ff */
[----:B------:R-:W-:Y:S01]  /*1ba0*/  WARPGROUP.ARRIVE ;  /* 0x00000000000079c5 */ /* 0x000fe20000000000 */
[----:B------:R-:W-:-:S02]  /*1bb0*/  IADD3.X R23, R15, UR5, RZ, P1, !PT ;  /* 0x000000050f177c10 */ /* 0x000fc40008ffe4ff */
[----:B------:R-:W-:Y:S02]  /*1bc0*/  IADD3 R154, P1, R18, UR4, RZ ;  /* 0x00000004129a7c10 */ /* 0x000fe4000ff3e0ff */
[----:B------:R-:W-:-:S03]  /*1bd0*/  IADD3 R160, P2, R194, UR4, RZ ;  /* 0x00000004c2a07c10 */ /* 0x000fc6000ff5e0ff */
[----:B------:R-:W-:Y:S01]  /*1be0*/  USHF.L.U32 UR7, UR6, 0x7, URZ ;  /* 0x0000000706077899 */ /* 0x000fe2000800063f */
[----:B------:R-:W-:Y:S01]  /*1bf0*/  IADD3.X R155, R19, UR5, RZ, P1, !PT ;  /* 0x00000005139b7c10 */ /* 0x000fe20008ffe4ff */
[----:B------:R-:W-:Y:S01]  /*1c00*/  ULEA UR6, UR26, UR24, 0xe ;  /* 0x000000181a067291 */ /* 0x000fe2000f8e703f */
[----:B------:R-:W-:Y:S01]  /*1c10*/  IADD3 R158, P1, R197, UR4, RZ ;  /* 0x00000004c59e7c10 */ /* 0x000fe2000ff3e0ff */
[----:B------:R-:W-:Y:S01]  /*1c20*/  ULOP3.LUT UR7, UR7, 0x180, URZ, 0xc0, !UPT ;  /* 0x0000018007077892 */ /* 0x000fe2000f8ec03f */
[----:B------:R-:W-:Y:S01]  /*1c30*/  IADD3.X R161, R196, UR5, RZ, P2, !PT ;  /* 0x00000005c4a17c10 */ /* 0x000fe200097fe4ff */
[----:B------:R-:W-:Y:S01]  /*1c40*/  USHF.R.U32.HI UR8, URZ, 0x4, UR6 ;  /* 0x000000043f087899 */ /* 0x000fe20008011606 */
[----:B------:R-:W-:Y:S01]  /*1c50*/  IADD3.X R159, R198, UR5, RZ, P1, !PT ;  /* 0x00000005c69f7c10 */ /* 0x000fe20008ffe4ff */
[----:B------:R-:W-:Y:S01]  /*1c60*/  UIADD3 UR6, UR6, 0xc000, URZ ;  /* 0x0000c00006067890 */ /* 0x000fe2000fffe03f */
[----:B------:R-:W-:Y:S01]  /*1c70*/  IADD3 R162, P1, R192, UR4, RZ ;  /* 0x00000004c0a27c10 */ /* 0x000fe2000ff3e0ff */
[----:B------:R-:W-:Y:S01]  /*1c80*/  ULOP3.LUT UR8, UR8, 0x3fff, URZ, 0xc0, !UPT ;  /* 0x00003fff08087892 */ /* 0x000fe2000f8ec03f */
[----:B------:R-:W-:Y:S01]  /*1c90*/  IADD3 R164, P4, R166, UR4, RZ ;  /* 0x00000004a6a47c10 */ /* 0x000fe2000ff9e0ff */
[----:B------:R-:W-:Y:S01]  /*1ca0*/  USHF.R.U32.HI UR6, URZ, 0x4, UR6 ;  /* 0x000000043f067899 */ /* 0x000fe20008011606 */
[----:B------:R-:W-:Y:S01]  /*1cb0*/  IADD3.X R163, R193, UR5, RZ, P1, !PT ;  /* 0x00000005c1a37c10 */ /* 0x000fe20008ffe4ff */
[----:B------:R-:W-:Y:S01]  /*1cc0*/  UIADD3 UR28, UP0, UR7, UR8, URZ ;  /* 0x00000008071c7290 */ /* 0x000fe2000ff1e03f */
[----:B------:R-:W-:Y:S01]  /*1cd0*/  IADD3.X R165, R168, UR5, RZ, P4, !PT ;  /* 0x00000005a8a57c10 */ /* 0x000fe2000a7fe4ff */
[----:B------:R-:W-:-:S02]  /*1ce0*/  ULOP3.LUT UR6, UR6, 0x3fff, URZ, 0xc0, !UPT ;  /* 0x00003fff06067892 */ /* 0x000fc4000f8ec03f */
[----:B------:R-:W-:Y:S02]  /*1cf0*/  UIADD3.X UR29, URZ, URZ, URZ, UP0, !UPT ;  /* 0x0000003f3f1d7290 */ /* 0x000fe400087fe43f */
[----:B------:R-:W-:Y:S02]  /*1d00*/  ULOP3.LUT UR18, UR6, 0x4000000, URZ, 0xfc, !UPT ;  /* 0x0400000006127892 */ /* 0x000fe4000f8efc3f */
[----:B------:R-:W-:Y:S02]  /*1d10*/  ULOP3.LUT UR16, UR28, 0x4000000, URZ, 0xfc, !UPT ;  /* 0x040000001c107892 */ /* 0x000fe4000f8efc3f */
[----:B------:R-:W-:Y:S01]  /*1d20*/  ULOP3.LUT UR17, UR29, 0x40000040, URZ, 0xfc, !UPT ;  /* 0x400000401d117892 */ /* 0x000fe2000f8efc3f */
[----:B------:R-:W-:Y:S01]  /*1d30*/  UMOV UR7, URZ ;  /* 0x0000003f00077c82 */ /* 0x000fe20008000000 */
[----:B------:R-:W-:Y:S01]  /*1d40*/  UMOV UR8, 0x4000004 ;  /* 0x0400000400087882 */ /* 0x000fe20000000000 */
[----:B------:R-:W-:Y:S02]  /*1d50*/  UIADD3.64 UR14, UR6, UR12, URZ ;  /* 0x0000000c060e7297 */ /* 0x000fe4000fffe03f */
[----:B------:R-:W-:-:S02]  /*1d60*/  UIADD3.64 UR12, UR28, UR12, URZ ;  /* 0x0000000c1c0c7297 */ /* 0x000fc4000fffe03f */
[----:B------:R-:W-:Y:S02]  /*1d70*/  UIADD3.64 UR10, UR6, UR8, URZ ;  /* 0x00000008060a7297 */ /* 0x000fe4000fffe03f */
[----:B------:R-:W-:Y:S01]  /*1d80*/  HGMMA.64x128x16.F32.BF16 R88, gdesc[UR16], R88 ;  /* 0x01e00000105879f0 */ /* 0x000fe20008701858 */
[----:B------:R-:W-:Y:S01]  /*1d90*/  UIADD3.64 UR8, UR28, UR8, URZ ;  /* 0x000000081c087297 */ /* 0x000fe2000fffe03f */
[----:B------:R-:W-:Y:S01]  /*1da0*/  UMOV UR16, 0x4000200 ;  /* 0x0400020000107882 */ /* 0x000fe20000000000 */
[----:B------:R-:W-:Y:S01]  /*1db0*/  UMOV UR17, 0x40000040 ;  /* 0x4000004000117882 */ /* 0x000fe20000000000 */
[----:B------:R-:W-:Y:S02]  /*1dc0*/  UIADD3.64 UR22, UR6, UR20, URZ ;  /* 0x0000001406167297 */ /* 0x000fe4000fffe03f */
[----:B------:R-:W-:Y:S02]  /*1dd0*/  UIADD3.64 UR20, UR28, UR20, URZ ;  /* 0x000000141c147297 */ /* 0x000fe4000fffe03f */
[----:B------:R-:W-:-:S02]  /*1de0*/  UIADD3.64 UR16, UR28, UR16, URZ ;  /* 0x000000101c107297 */ /* 0x000fc4000fffe03f */
[----:B------:R-:W-:-:S04]  /*1df0*/  UISETP.GE.AND UP0, UPT, UR25, 0x3, UPT ;  /* 0x000000031900788c */ /* 0x000fc8000bf06270 */
[----:B------:R-:W-:-:S04]  /*1e00*/  USEL UR25, UR25, URZ, !UP0 ;  /* 0x0000003f19197287 */ /* 0x000fc8000c000000 */
[----:B------:R-:W-:-:S06]  /*1e10*/  ULEA UR6, UR25, UR24, 0xe ;  /* 0x0000001819067291 */ /* 0x000fcc000f8e703f */
[----:B------:R-:W-:Y:S02]  /*1e20*/  LEA R167, R13, UR6, 0x1 ;  /* 0x000000060da77c11 */ /* 0x000fe4000f8e08ff */
[----:B------:R-:W-:Y:S02]  /*1e30*/  LEA R169, R6, UR6, 0x1 ;  /* 0x0000000606a97c11 */ /* 0x000fe4000f8e08ff */
[----:B------:R-:W-:Y:S02]  /*1e40*/  LEA R171, R7, UR6, 0x1 ;  /* 0x0000000607ab7c11 */ /* 0x000fe4000f8e08ff */
[----:B------:R-:W-:Y:S02]  /*1e50*/  LEA R173, R8, UR6, 0x1 ;  /* 0x0000000608ad7c11 */ /* 0x000fe4000f8e08ff */
[----:B------:R-:W-:Y:S02]  /*1e60*/  LEA R175, R9, UR6, 0x1 ;  /* 0x0000000609af7c11 */ /* 0x000fe4000f8e08ff */
[----:B------:R-:W-:-:S02]  /*1e70*/  LEA R177, R10, UR6, 0x1 ;  /* 0x000000060ab17c11 */ /* 0x000fc4000f8e08ff */
[----:B------:R-:W-:Y:S02]  /*1e80*/  LEA R179, R11, UR6, 0x1 ;  /* 0x000000060bb37c11 */ /* 0x000fe4000f8e08ff */
[----:B------:R-:W-:Y:S01]  /*1e90*/  LEA R181, R12, UR6, 0x1 ;  /* 0x000000060cb57c11 */ /* 0x000fe2000f8e08ff */
[----:B------:R-:W-:Y:S01]  /*1ea0*/  HGMMA.64x128x16.F32.BF16 R88, gdesc[UR12], R88 ;  /* 0x01e000000c5879f0 */ /* 0x000fe20008701858 */
[----:B------:R-:W-:Y:S01]  /*1eb0*/  UMOV UR12, 0x4000202 ;  /* 0x04000202000c7882 */ /* 0x000fe20000000000 */
[----:B------:R-:W-:Y:S02]  /*1ec0*/  UMOV UR13, 0x40000040 ;  /* 0x40000040000d7882 */ /* 0x000fe40000000000 */
[----:B------:R-:W-:-:S08]  /*1ed0*/  UIADD3.64 UR12, UR28, UR12, URZ ;  /* 0x0000000c1c0c7297 */ /* 0x000fd0000fffe03f */
[----:B------:R-:W-:Y:S01]  /*1ee0*/  HGMMA.64x128x16.F32.BF16 R88, gdesc[UR8], R88 ;  /* 0x01e00000085879f0 */ /* 0x000fe20008701858 */
[----:B------:R-:W-:Y:S01]  /*1ef0*/  UMOV UR8, 0x4000204 ;  /* 0x0400020400087882 */ /* 0x000fe20000000000 */
[----:B------:R-:W-:Y:S02]  /*1f00*/  UMOV UR9, 0x40000040 ;  /* 0x4000004000097882 */ /* 0x000fe40000000000 */
[----:B------:R-:W-:-:S08]  /*1f10*/  UIADD3.64 UR8, UR28, UR8, URZ ;  /* 0x000000081c087297 */ /* 0x000fd0000fffe03f */
[----:B------:R-:W-:-:S12]  /*1f20*/  HGMMA.64x128x16.F32.BF16 R88, gdesc[UR20], R88 ;  /* 0x01e00000145879f0 */ /* 0x000fd80008701858 */
[----:B------:R-:W-:Y:S01]  /*1f30*/  HGMMA.64x128x16.F32.BF16 R24, gdesc[UR16], R24 ;  /* 0x01e00000101879f0 */ /* 0x000fe20008701818 */
[----:B------:R-:W-:Y:S01]  /*1f40*/  UMOV UR20, 0x4000206 ;  /* 0x0400020600147882 */ /* 0x000fe20000000000 */
[----:B------:R-:W-:Y:S02]  /*1f50*/  UMOV UR21, 0x40000040 ;  /* 0x4000004000157882 */ /* 0x000fe40000000000 */
[----:B------:R-:W-:-:S08]  /*1f60*/  UIADD3.64 UR20, UR28, UR20, URZ ;  /* 0x000000141c147297 */ /* 0x000fd0000fffe03f */
[----:B------:R-:W-:-:S12]  /*1f70*/  HGMMA.64x128x16.F32.BF16 R24, gdesc[UR12], R24 ;  /* 0x01e000000c1879f0 */ /* 0x000fd80008701818 */
[----:B------:R-:W-:-:S12]  /*1f80*/  HGMMA.64x128x16.F32.BF16 R24, gdesc[UR8], R24 ;  /* 0x01e00000081879f0 */ /* 0x000fd80008701818 */
[----:B------:R-:W-:Y:S03]  /*1f90*/  HGMMA.64x128x16.F32.BF16 R24, gdesc[UR20], R24, gsb0 ;  /* 0x01e00000141879f0 */ /* 0x000fe60008001818 */
[----:B------:R-:W-:Y:S02]  /*1fa0*/  WARPGROUP.DEPBAR.LE gsb0, 0x1 ;  /* 0x00008000000079c5 */ /* 0x000fe40000010100 */
[----:B------:R-:W-:Y:S06]  /*1fb0*/  BAR.SYNC.DEFER_BLOCKING 0x0 ;  /* 0x0000000000007b1d */ /* 0x000fec0000010000 */
[----:B------:R-:W-:Y:S01]  /*1fc0*/  @!PT LDS RZ, [RZ] ;  /* 0x00000000fffff984 */ /* 0x000fe20000000800 */
[----:B------:R-:W-:Y:S01]  /*1fd0*/  @!PT LDS RZ, [RZ] ;  /* 0x00000000fffff984 */ /* 0x000fe20000000800 */
[----:B------:R-:W-:Y:S01]  /*1fe0*/  @!PT LDS RZ, [RZ] ;  /* 0x00000000fffff984 */ /* 0x000fe20000000800 */
[----:B------:R-:W-:Y:S04]  /*1ff0*/  LDGSTS.E.BYPASS.128 [R167], desc[UR30][R22.64], !P0 ;  /* 0x0000000016a77fae */ /* 0x000fe8000c101c5e */
[----:B------:R1:W-:Y:S04]  /*2000*/  LDGSTS.E.BYPASS.128 [R169], desc[UR30][R152.64], !P0 ;  /* 0x0000000098a97fae */ /* 0x0003e8000c101c5e */
[----:B------:R2:W-:Y:S04]  /*2010*/  LDGSTS.E.BYPASS.128 [R171], desc[UR30][R154.64], !P0 ;  /* 0x000000009aab7fae */ /* 0x0005e8000c101c5e */
[----:B------:R3:W-:Y:S01]  /*2020*/  LDGSTS.E.BYPASS.128 [R173], desc[UR30][R156.64], !P0 ;  /* 0x000000009cad7fae */ /* 0x0007e2000c101c5e */
[----:B-1----:R-:W-:-:S03]  /*2030*/  IADD3 R152, P2, R190, UR4, RZ ;  /* 0x00000004be987c10 */ /* 0x002fc6000ff5e0ff */
[----:B------:R1:W-:Y:S01]  /*2040*/  LDGSTS.E.BYPASS.128 [R175], desc[UR30][R158.64], !P0 ;  /* 0x000000009eaf7fae */ /* 0x0003e2000c101c5e */
[----:B--2---:R-:W-:-:S03]  /*2050*/  IADD3 R154, P1, R188, UR4, RZ ;  /* 0x00000004bc9a7c10 */ /* 0x004fc6000ff3e0ff */
[----:B------:R2:W-:Y:S01]  /*2060*/  LDGSTS.E.BYPASS.128 [R177], desc[UR30][R160.64], !P0 ;  /* 0x00000000a0b17fae */ /* 0x0005e2000c101c5e */
[----:B------:R-:W-:Y:S02]  /*2070*/  IADD3.X R153, R191, UR5, RZ, P2, !PT ;  /* 0x00000005bf997c10 */ /* 0x000fe400097fe4ff */
[----:B---3--:R-:W-:Y:S01]  /*2080*/  IADD3 R156, P2, R186, UR4, RZ ;  /* 0x00000004ba9c7c10 */ /* 0x008fe2000ff5e0ff */
[----:B------:R3:W-:Y:S01]  /*2090*/  LDGSTS.E.BYPASS.128 [R179], desc[UR30][R162.64], !P0 ;  /* 0x00000000a2b37fae */ /* 0x0007e2000c101c5e */
[----:B------:R-:W-:Y:S02]  /*20a0*/  IADD3.X R155, R189, UR5, RZ, P1, !PT ;  /* 0x00000005bd9b7c10 */ /* 0x000fe40008ffe4ff */
[----:B------:R-:W-:Y:S01]  /*20b0*/  IADD3.X R157, R187, UR5, RZ, P2, !PT ;  /* 0x00000005bb9d7c10 */ /* 0x000fe200097fe4ff */
[----:B------:R4:W-:Y:S01]  /*20c0*/  LDGSTS.E.BYPASS.128 [R181], desc[UR30][R152.64], !P0 ;  /* 0x0000000098b57fae */ /* 0x0009e2000c101c5e */
[----:B-1----:R-:W-:Y:S02]  /*20d0*/  IADD3 R158, P1, R184, UR4, RZ ;  /* 0x00000004b89e7c10 */ /* 0x002fe4000ff3e0ff */
[----:B------:R-:W-:Y:S01]  /*20e0*/  IADD3 R22, P2, R182, UR4, RZ ;  /* 0x00000004b6167c10 */ /* 0x000fe2000ff5e0ff */
[----:B------:R-:W0:Y:S01]  /*20f0*/  LDGDEPBAR ;  /* 0x00000000000079af */ /* 0x000e220000000000 */
[----:B------:R-:W-:-:S02]  /*2100*/  IADD3.X R159, R185, UR5, RZ, P1, !PT ;  /* 0x00000005b99f7c10 */ /* 0x000fc40008ffe4ff */
[----:B--2---:R-:W-:Y:S01]  /*2110*/  IADD3 R160, P1, R178, UR4, RZ ;  /* 0x00000004b2a07c10 */ /* 0x004fe2000ff3e0ff */
[----:B------:R1:W-:Y:S01]  /*2120*/  LDGSTS.E.BYPASS.128 [R167+0xc000], desc[UR30][R154.64], !P0 ;  /* 0x0c0000009aa77fae */ /* 0x0003e2000c101c5e */
[----:B------:R-:W-:Y:S02]  /*2130*/  IADD3.X R23, R183, UR5, RZ, P2, !PT ;  /* 0x00000005b7177c10 */ /* 0x000fe400097fe4ff */
[----:B---3--:R-:W-:Y:S01]  /*2140*/  IADD3 R162, P3, R170, UR4, RZ ;  /* 0x00000004aaa27c10 */ /* 0x008fe2000ff7e0ff */
[----:B------:R1:W-:Y:S01]  /*2150*/  LDGSTS.E.BYPASS.128 [R169+0xc000], desc[UR30][R156.64], !P0 ;  /* 0x0c0000009ca97fae */ /* 0x0003e2000c101c5e */
[----:B----4-:R-:W-:Y:S01]  /*2160*/  IADD3 R152, P2, R174, UR4, RZ ;  /* 0x00000004ae987c10 */ /* 0x010fe2000ff5e0ff */
[----:B------:R-:W-:Y:S01]  /*2170*/  UIADD3 UR4, UP0, UR4, 0x80, URZ ;  /* 0x0000008004047890 */ /* 0x000fe2000ff1e03f */
[----:B------:R-:W-:Y:S01]  /*2180*/  IADD3.X R161, R180, UR5, RZ, P1, !PT ;  /* 0x00000005b4a17c10 */ /* 0x000fe20008ffe4ff */
[----:B------:R1:W-:Y:S01]  /*2190*/  LDGSTS.E.BYPASS.128 [R171+0xc000], desc[UR30][R158.64], !P0 ;  /* 0x0c0000009eab7fae */ /* 0x0003e2000c101c5e */
[----:B------:R-:W-:-:S02]  /*21a0*/  IADD3.X R153, R176, UR5, RZ, P2, !PT ;  /* 0x00000005b0997c10 */ /* 0x000fc400097fe4ff */
[----:B------:R-:W-:Y:S01]  /*21b0*/  IADD3.X R163, R172, UR5, RZ, P3, !PT ;  /* 0x00000005aca37c10 */ /* 0x000fe20009ffe4ff */
[----:B------:R1:W-:Y:S01]  /*21c0*/  LDGSTS.E.BYPASS.128 [R173+0xc000], desc[UR30][R22.64], !P0 ;  /* 0x0c00000016ad7fae */ /* 0x0003e2000c101c5e */
[----:B------:R-:W-:-:S03]  /*21d0*/  UIADD3.X UR5, URZ, UR5, URZ, UP0, !UPT ;  /* 0x000000053f057290 */ /* 0x000fc600087fe43f */
[----:B------:R1:W-:Y:S04]  /*21e0*/  LDGSTS.E.BYPASS.128 [R175+0xc000], desc[UR30][R160.64], !P0 ;  /* 0x0c000000a0af7fae */ /* 0x0003e8000c101c5e */
[----:B------:R1:W-:Y:S04]  /*21f0*/  LDGSTS.E.BYPASS.128 [R177+0xc000], desc[UR30][R152.64], !P0 ;  /* 0x0c00000098b17fae */ /* 0x0003e8000c101c5e */
[----:B------:R1:W-:Y:S04]  /*2200*/  LDGSTS.E.BYPASS.128 [R179+0xc000], desc[UR30][R162.64], !P0 ;  /* 0x0c000000a2b37fae */ /* 0x0003e8000c101c5e */
[----:B------:R1:W-:Y:S01]  /*2210*/  LDGSTS.E.BYPASS.128 [R181+0xc000], desc[UR30][R164.64], !P0 ;  /* 0x0c000000a4b57fae */ /* 0x0003e2000c101c5e */
[----:B------:R-:W-:-:S03]  /*2220*/  ISETP.GE.U32.AND P0, PT, R21, 0xbc0, PT ;  /* 0x00000bc01500780c */ /* 0x000fc60003f06070 */
[----:B------:R-:W0:Y:S10]  /*2230*/  LDGDEPBAR ;  /* 0x00000000000079af */ /* 0x000e340000000000 */
[----:B-1----:R-:W-:Y:S05]  /*2240*/  @!P0 BRA `(.L_x_0) ;  /* 0xfffffff800008947 */ /* 0x002fea000383ffff */
[----:B------:R-:W-:Y:S02]  /*2250*/  WARPGROUP.DEPBAR.LE gsb0, 0x0 ;  /* 0x00008000000079c5 */ /* 0x000fe40000010000 */
[----:B------:R-:W-:Y:S01]  /*2260*/  LOP3.LUT R14, R14, 0x3, RZ, 0xc0, !PT ;  /* 0x000000030e0e7812 */ /* 0x000fe200078ec0ff */
[----:B------:R-:W-:-:S04]  /*2270*/  DEPBAR.LE SB0, 0x0 ;  /* 0x000080000000791a */ /* 0x000fc80000000000 */
[--C-:B------:R-:W-:Y:S01]  /*2280*/  SHF.R.U32.HI R6, RZ, 0x2, R2.reuse ;  /* 0x00000002ff067819 */ /* 0x100fe20000011602 */
[----:B------:R-:W-:Y:S01]  /*2290*/  IMAD.SHL.U32 R7, R14, 0x10, RZ ;  /* 0x000000100e077824 */ /* 0x000fe200078e00ff */
[----:B------:R-:W-:Y:S01]  /*22a0*/  SHF.R.U32.HI R8, RZ, 0x4, R2 ;  /* 0x00000004ff087819 */ /* 0x000fe20000011602 */
[----:B------:R-:W-:Y:S01]  /*22b0*/  IMAD.SHL.U32 R2, R2, 0x2, RZ ;  /* 0x0000000202027824 */ /* 0x000fe200078e00ff */
[----:B------:R-:W-:Y:S01]  /*22c0*/  SGXT.U32 R6, R6, 0x3 ;  /* 0x000000030606781a */ /* 0x000fe20000000000 */
[----:B------:R-:W-:Y:S01]  /*22d0*/  IMAD.SHL.U32 R11, R14, 0x2, RZ ;  /* 0x000000020e0b7824 */ /* 0x000fe200078e00ff */
[----:B------:R-:W-:Y:S01]  /*22e0*/  F2FP.BF16.F32.PACK_AB R89, R89, R88 ;  /* 0x000000585959723e */ /* 0x000fe200000010ff */
[----:B------:R-:W1:Y:S01]  /*22f0*/  LDC.64 R16, c[0x0][0x220] ;  /* 0x00008800ff107b82 */ /* 0x000e620000000a00 */
[----:B------:R-:W-:Y:S02]  /*2300*/  LOP3.LUT R13, R7, R6, RZ, 0xfc, !PT ;  /* 0x00000006070d7212 */ /* 0x000fe400078efcff */
[----:B------:R-:W-:-:S02]  /*2310*/  LOP3.LUT R2, R2, 0x6, RZ, 0xc0, !PT ;  /* 0x0000000602027812 */ /* 0x000fc400078ec0ff */
[----:B------:R-:W-:Y:S02]  /*2320*/  F2FP.BF16.F32.PACK_AB R91, R91, R90 ;  /* 0x0000005a5b5b723e */ /* 0x000fe400000010ff */
[----:B------:R-:W-:Y:S01]  /*2330*/  F2FP.BF16.F32.PACK_AB R93, R93, R92 ;  /* 0x0000005c5d5d723e */ /* 0x000fe200000010ff */
[----:B------:R-:W-:Y:S01]  /*2340*/  IMAD R2, R13, 0x88, R2 ;  /* 0x000000880d027824 */ /* 0x000fe200078e0202 */
[----:B------:R-:W-:Y:S02]  /*2350*/  F2FP.BF16.F32.PACK_AB R95, R95, R94 ;  /* 0x0000005e5f5f723e */ /* 0x000fe400000010ff */
[----:B------:R-:W-:Y:S02]  /*2360*/  F2FP.BF16.F32.PACK_AB R97, R97, R96 ;  /* 0x000000606161723e */ /* 0x000fe400000010ff */
[----:B------:R-:W-:Y:S02]  /*2370*/  F2FP.BF16.F32.PACK_AB R99, R99, R98 ;  /* 0x000000626363723e */ /* 0x000fe400000010ff */
[----:B------:R-:W-:-:S02]  /*2380*/  F2FP.BF16.F32.PACK_AB R101, R101, R100 ;  /* 0x000000646565723e */ /* 0x000fc400000010ff */
[----:B------:R-:W-:Y:S02]  /*2390*/  F2FP.BF16.F32.PACK_AB R103, R103, R102 ;  /* 0x000000666767723e */ /* 0x000fe400000010ff */
[----:B------:R-:W-:Y:S02]  /*23a0*/  F2FP.BF16.F32.PACK_AB R105, R105, R104 ;  /* 0x000000686969723e */ /* 0x000fe400000010ff */
        /* <DEDUP_REMOVED lines=23> */
[----:B------:R-:W-:Y:S01]  /*2520*/  LEA R2, R2, UR24, 0x1 ;  /* 0x0000001802027c11 */ /* 0x000fe2000f8e08ff */
[----:B------:R-:W-:Y:S01]  /*2530*/  BAR.SYNC.DEFER_BLOCKING 0x0 ;  /* 0x0000000000007b1d */ /* 0x000fe20000010000 */
[----:B------:R-:W-:Y:S02]  /*2540*/  LOP3.LUT R18, R4, 0x78, R5, 0xf8, !PT ;  /* 0x0000007804127812 */ /* 0x000fe400078ef805 */
[----:B------:R-:W-:Y:S02]  /*2550*/  SGXT.U32 R4, R8, 0x1 ;  /* 0x000000010804781a */ /* 0x000fe40000000000 */
[----:B------:R-:W-:Y:S02]  /*2560*/  LOP3.LUT R5, R5, 0x78, RZ, 0xc0, !PT ;  /* 0x0000007805057812 */ /* 0x000fe400078ec0ff */
[----:B------:R-:W-:-:S02]  /*2570*/  LOP3.LUT R4, R11, R4, RZ, 0xfc, !PT ;  /* 0x000000040b047212 */ /* 0x000fc400078efcff */
[C---:B------:R-:W-:Y:S02]  /*2580*/  LOP3.LUT R7, R3.reuse, 0x8, RZ, 0xfc, !PT ;  /* 0x0000000803077812 */ /* 0x040fe400078efcff */
[----:B------:R-:W-:Y:S01]  /*2590*/  ISETP.GE.AND P0, PT, R18, 0xc00, PT ;  /* 0x00000c001200780c */ /* 0x000fe20003f06270 */
[----:B------:R-:W-:Y:S01]  /*25a0*/  IMAD R4, R4, 0x88, R5 ;  /* 0x0000008804047824 */ /* 0x000fe200078e0205 */
[----:B------:R-:W-:Y:S02]  /*25b0*/  LOP3.LUT R9, R3, 0x10, RZ, 0xfc, !PT ;  /* 0x0000001003097812 */ /* 0x000fe400078efcff */
[-C--:B------:R-:W-:Y:S02]  /*25c0*/  ISETP.LT.AND P2, PT, R7, R0.reuse, !P0 ;  /* 0x000000000700720c */ /* 0x080fe40004741270 */
[----:B------:R-:W-:Y:S02]  /*25d0*/  ISETP.LT.AND P1, PT, R9, R0, !P0 ;  /* 0x000000000900720c */ /* 0x000fe40004721270 */
[----:B------:R-:W-:-:S02]  /*25e0*/  F2FP.BF16.F32.PACK_AB R27, R27, R26 ;  /* 0x0000001a1b1b723e */ /* 0x000fc400000010ff */
[C---:B------:R-:W-:Y:S02]  /*25f0*/  LOP3.LUT R7, R3.reuse, 0x18, RZ, 0xfc, !PT ;  /* 0x0000001803077812 */ /* 0x040fe400078efcff */
[C---:B------:R-:W-:Y:S01]  /*2600*/  LOP3.LUT R9, R3.reuse, 0x20, RZ, 0xfc, !PT ;  /* 0x0000002003097812 */ /* 0x040fe200078efcff */
[----:B------:R-:W-:Y:S01]  /*2610*/  STS [R2], R89 ;  /* 0x0000005902007388 */ /* 0x000fe20000000800 */
[----:B------:R-:W-:Y:S02]  /*2620*/  LOP3.LUT R11, R3, 0x28, RZ, 0xfc, !PT ;  /* 0x00000028030b7812 */ /* 0x000fe400078efcff */
[----:B------:R-:W-:Y:S01]  /*2630*/  LEA R26, R4, UR24, 0x1 ;  /* 0x00000018041a7c11 */ /* 0x000fe2000f8e08ff */
[----:B------:R-:W-:Y:S01]  /*2640*/  STS [R2+0x880], R91 ;  /* 0x0008805b02007388 */ /* 0x000fe20000000800 */
[----:B------:R-:W-:Y:S02]  /*2650*/  F2FP.BF16.F32.PACK_AB R19, R33, R32 ;  /* 0x000000202113723e */ /* 0x000fe400000010ff */
[----:B------:R-:W-:Y:S01]  /*2660*/  F2FP.BF16.F32.PACK_AB R21, R35, R34 ;  /* 0x000000222315723e */ /* 0x000fe200000010ff */
[----:B------:R-:W-:Y:S01]  /*2670*/  STS [R2+0x10], R93 ;  /* 0x0000105d02007388 */ /* 0x000fe20000000800 */
[----:B------:R-:W-:-:S02]  /*2680*/  F2FP.BF16.F32.PACK_AB R23, R37, R36 ;  /* 0x000000242517723e */ /* 0x000fc400000010ff */
[----:B------:R-:W-:Y:S01]  /*2690*/  F2FP.BF16.F32.PACK_AB R153, R39, R38 ;  /* 0x000000262799723e */ /* 0x000fe200000010ff */
[----:B------:R-:W-:Y:S01]  /*26a0*/  STS [R2+0x890], R95 ;  /* 0x0008905f02007388 */ /* 0x000fe20000000800 */
[----:B------:R-:W-:Y:S02]  /*26b0*/  F2FP.BF16.F32.PACK_AB R155, R41, R40 ;  /* 0x00000028299b723e */ /* 0x000fe400000010ff */
[----:B------:R-:W-:Y:S01]  /*26c0*/  F2FP.BF16.F32.PACK_AB R157, R43, R42 ;  /* 0x0000002a2b9d723e */ /* 0x000fe200000010ff */
[----:B------:R-:W-:Y:S01]  /*26d0*/  STS [R2+0x20], R97 ;  /* 0x0000206102007388 */ /* 0x000fe20000000800 */
[----:B------:R-:W-:Y:S02]  /*26e0*/  F2FP.BF16.F32.PACK_AB R159, R45, R44 ;  /* 0x0000002c2d9f723e */ /* 0x000fe400000010ff */
[----:B------:R-:W-:Y:S01]  /*26f0*/  F2FP.BF16.F32.PACK_AB R161, R47, R46 ;  /* 0x0000002e2fa1723e */ /* 0x000fe200000010ff */
[----:B------:R-:W-:Y:S01]  /*2700*/  STS [R2+0x8a0], R99 ;  /* 0x0008a06302007388 */ /* 0x000fe20000000800 */
[----:B------:R-:W-:-:S02]  /*2710*/  F2FP.BF16.F32.PACK_AB R163, R49, R48 ;  /* 0x0000003031a3723e */ /* 0x000fc400000010ff */
[----:B------:R-:W-:Y:S01]  /*2720*/  F2FP.BF16.F32.PACK_AB R165, R51, R50 ;  /* 0x0000003233a5723e */ /* 0x000fe200000010ff */
[----:B------:R-:W-:Y:S01]  /*2730*/  STS [R2+0x30], R101 ;  /* 0x0000306502007388 */ /* 0x000fe20000000800 */
[-C--:B------:R-:W-:Y:S02]  /*2740*/  ISETP.LT.AND P6, PT, R7, R0.reuse, !P0 ;  /* 0x000000000700720c */ /* 0x080fe400047c1270 */
[-C--:B------:R-:W-:Y:S01]  /*2750*/  ISETP.LT.AND P5, PT, R9, R0.reuse, !P0 ;  /* 0x000000000900720c */ /* 0x080fe200047a1270 */
[----:B------:R-:W-:Y:S01]  /*2760*/  STS [R2+0x8b0], R103 ;  /* 0x0008b06702007388 */ /* 0x000fe20000000800 */
[----:B------:R-:W-:Y:S02]  /*2770*/  ISETP.LT.AND P4, PT, R11, R0, !P0 ;  /* 0x000000000b00720c */ /* 0x000fe40004781270 */
        /* <DEDUP_REMOVED lines=32> */
[----:B------:R-:W-:-:S03]  /*2980*/  ISETP.LT.AND P3, PT, R3, R0, !P0 ;  /* 0x000000000300720c */ /* 0x000fc60004761270 */
[----:B------:R-:W-:Y:S04]  /*2990*/  STS [R2+0x910], R127 ;  /* 0x0009107f02007388 */ /* 0x000fe80000000800 */
        /* <DEDUP_REMOVED lines=11> */
[----:B------:R-:W-:Y:S01]  /*2a50*/  STS [R2+0x970], R151 ;  /* 0x0009709702007388 */ /* 0x000fe20000000800 */
[----:B------:R-:W-:Y:S06]  /*2a60*/  BAR.SYNC.DEFER_BLOCKING 0x0 ;  /* 0x0000000000007b1d */ /* 0x000fec0000010000 */
[----:B------:R-:W2:Y:S04]  /*2a70*/  LDS.128 R32, [R26] ;  /* 0x000000001a207984 */ /* 0x000ea80000000c00 */
[----:B------:R-:W3:Y:S04]  /*2a80*/  LDS.128 R36, [R26+0x880] ;  /* 0x000880001a247984 */ /* 0x000ee80000000c00 */
[----:B------:R-:W4:Y:S04]  /*2a90*/  LDS.128 R40, [R26+0x1100] ;  /* 0x001100001a287984 */ /* 0x000f280000000c00 */
[----:B------:R-:W5:Y:S04]  /*2aa0*/  LDS.128 R44, [R26+0x1980] ;  /* 0x001980001a2c7984 */ /* 0x000f680000000c00 */
[----:B------:R-:W1:Y:S04]  /*2ab0*/  LDS.128 R48, [R26+0x2200] ;  /* 0x002200001a307984 */ /* 0x000e680000000c00 */
[----:B------:R-:W1:Y:S04]  /*2ac0*/  LDS.128 R12, [R26+0x2a80] ;  /* 0x002a80001a0c7984 */ /* 0x000e680000000c00 */
[----:B------:R-:W2:Y:S04]  /*2ad0*/  LDS.128 R8, [R26+0x3300] ;  /* 0x003300001a087984 */ /* 0x000ea80000000c00 */
[----:B------:R-:W2:Y:S01]  /*2ae0*/  LDS.128 R4, [R26+0x3b80] ;  /* 0x003b80001a047984 */ /* 0x000ea20000000c00 */
[----:B------:R-:W-:Y:S06]  /*2af0*/  BAR.SYNC.DEFER_BLOCKING 0x0 ;  /* 0x0000000000007b1d */ /* 0x000fec0000010000 */
[----:B------:R3:W-:Y:S04]  /*2b00*/  STS [R2], R25 ;  /* 0x0000001902007388 */ /* 0x0007e80000000800 */
[----:B------:R-:W-:Y:S04]  /*2b10*/  STS [R2+0x880], R27 ;  /* 0x0008801b02007388 */ /* 0x000fe80000000800 */
[----:B------:R4:W-:Y:S01]  /*2b20*/  STS [R2+0x10], R29 ;  /* 0x0000101d02007388 */ /* 0x0009e20000000800 */
[----:B---3--:R-:W-:-:S03]  /*2b30*/  LOP3.LUT R25, R3, 0x38, RZ, 0xfc, !PT ;  /* 0x0000003803197812 */ /* 0x008fc600078efcff */
[----:B------:R3:W-:Y:S04]  /*2b40*/  STS [R2+0x890], R31 ;  /* 0x0008901f02007388 */ /* 0x0007e80000000800 */
[----:B------:R1:W-:Y:S01]  /*2b50*/  STS [R2+0x20], R19 ;  /* 0x0000201302007388 */ /* 0x0003e20000000800 */
[----:B----4-:R-:W-:-:S03]  /*2b60*/  IMAD R29, R3, 0xc00, R18 ;  /* 0x00000c00031d7824 */ /* 0x010fc600078e0212 */
[----:B------:R4:W-:Y:S01]  /*2b70*/  STS [R2+0x8a0], R21 ;  /* 0x0008a01502007388 */ /* 0x0009e20000000800 */
[----:B------:R-:W-:-:S03]  /*2b80*/  VIADD R27, R29, 0x12000 ;  /* 0x000120001d1b7836 */ /* 0x000fc60000000000 */
[----:B------:R2:W-:Y:S01]  /*2b90*/  STS [R2+0x30], R23 ;  /* 0x0000301702007388 */ /* 0x0005e20000000800 */
[C---:B---3--:R-:W-:Y:S02]  /*2ba0*/  VIADD R31, R29.reuse, 0x18000 ;  /* 0x000180001d1f7836 */ /* 0x048fe40000000000 */
[C-C-:B-1----:R-:W-:Y:S01]  /*2bb0*/  IMAD.WIDE R18, R29.reuse, 0x2, R16.reuse ;  /* 0x000000021d127825 */ /* 0x142fe200078e0210 */
[----:B------:R-:W-:Y:S03]  /*2bc0*/  STS [R2+0x8b0], R153 ;  /* 0x0008b09902007388 */ /* 0x000fe60000000800 */
[----:B----4-:R-:W-:Y:S01]  /*2bd0*/  VIADD R21, R29, 0x6000 ;  /* 0x000060001d157836 */ /* 0x010fe20000000000 */
[----:B------:R-:W-:Y:S01]  /*2be0*/  STS [R2+0x40], R155 ;  /* 0x0000409b02007388 */ /* 0x000fe20000000800 */
[----:B--2---:R-:W-:Y:S02]  /*2bf0*/  LOP3.LUT R23, R3, 0x30, RZ, 0xfc, !PT ;  /* 0x0000003003177812 */ /* 0x004fe400078efcff */
[----:B------:R-:W-:Y:S01]  /*2c00*/  IMAD.WIDE R20, R21, 0x2, R16 ;  /* 0x0000000215147825 */ /* 0x000fe200078e0210 */
        /* <DEDUP_REMOVED lines=24> */
[----:B------:R-:W1:Y:S04]  /*2d90*/  LDS.128 R52, [R26] ;  /* 0x000000001a347984 */ /* 0x000e680000000c00 */
[----:B------:R2:W-:Y:S01]  /*2da0*/  @P3 STG.E.128 desc[UR30][R18.64], R32 ;  /* 0x0000002012003986 */ /* 0x0005e2000c101d1e */
[----:B------:R-:W-:Y:S01]  /*2db0*/  ISETP.LT.AND P3, PT, R23, R0, !P0 ;  /* 0x000000001700720c */ /* 0x000fe20004761270 */
[----:B------:R-:W-:-:S02]  /*2dc0*/  VIADD R23, R29, 0xc000 ;  /* 0x0000c0001d177836 */ /* 0x000fc40000000000 */
[----:B------:R-:W3:Y:S02]  /*2dd0*/  LDS.128 R56, [R26+0x880] ;  /* 0x000880001a387984 */ /* 0x000ee40000000c00 */
[--C-:B------:R-:W-:Y:S02]  /*2de0*/  IMAD.WIDE R22, R23, 0x2, R16.reuse ;  /* 0x0000000217167825 */ /* 0x100fe400078e0210 */
[----:B------:R4:W-:Y:S01]  /*2df0*/  @P2 STG.E.128 desc[UR30][R20.64], R36 ;  /* 0x0000002414002986 */ /* 0x0009e2000c101d1e */
[----:B------:R-:W-:Y:S02]  /*2e00*/  ISETP.LT.AND P2, PT, R25, R0, !P0 ;  /* 0x000000001900720c */ /* 0x000fe40004741270 */
[----:B------:R-:W-:Y:S01]  /*2e10*/  LOP3.LUT R25, R3, 0x40, RZ, 0xfc, !PT ;  /* 0x0000004003197812 */ /* 0x000fe200078efcff */
[----:B------:R-:W3:Y:S04]  /*2e20*/  LDS.128 R32, [R26+0x1100] ;  /* 0x001100001a207984 */ /* 0x000ee80000000c00 */
[----:B------:R-:W3:Y:S01]  /*2e30*/  LDS.128 R36, [R26+0x1980] ;  /* 0x001980001a247984 */ /* 0x000ee20000000c00 */
[----:B--2---:R-:W-:Y:S01]  /*2e40*/  IMAD.WIDE R18, R27, 0x2, R16 ;  /* 0x000000021b127825 */ /* 0x004fe200078e0210 */
[----:B------:R-:W-:-:S02]  /*2e50*/  LOP3.LUT R27, R3, 0x48, RZ, 0xfc, !PT ;  /* 0x00000048031b7812 */ /* 0x000fc400078efcff */
[----:B------:R-:W2:Y:S04]  /*2e60*/  LDS.128 R60, [R26+0x2200] ;  /* 0x002200001a3c7984 */ /* 0x000ea80000000c00 */
[----:B------:R1:W-:Y:S01]  /*2e70*/  @P1 STG.E.128 desc[UR30][R22.64], R40 ;  /* 0x0000002816001986 */ /* 0x0003e2000c101d1e */
[----:B------:R-:W-:Y:S01]  /*2e80*/  ISETP.LT.AND P1, PT, R25, R0, !P0 ;  /* 0x000000001900720c */ /* 0x000fe20004721270 */
[----:B----4-:R-:W-:Y:S01]  /*2e90*/  IMAD.WIDE R20, R31, 0x2, R16 ;  /* 0x000000021f147825 */ /* 0x010fe200078e0210 */
[----:B------:R-:W-:Y:S01]  /*2ea0*/  LOP3.LUT R25, R3, 0x50, RZ, 0xfc, !PT ;  /* 0x0000005003197812 */ /* 0x000fe200078efcff */
[----:B------:R-:W4:Y:S02]  /*2eb0*/  LDS.128 R64, [R26+0x2a80] ;  /* 0x002a80001a407984 */ /* 0x000f240000000c00 */
[----:B------:R-:W-:-:S02]  /*2ec0*/  VIADD R31, R29, 0x2a000 ;  /* 0x0002a0001d1f7836 */ /* 0x000fc40000000000 */
[----:B------:R-:W2:Y:S04]  /*2ed0*/  LDS.128 R40, [R26+0x3300] ;  /* 0x003300001a287984 */ /* 0x000ea80000000c00 */
[----:B-----5:R5:W-:Y:S01]  /*2ee0*/  @P6 STG.E.128 desc[UR30][R18.64], R44 ;  /* 0x0000002c12006986 */ /* 0x020be2000c101d1e */
[-C--:B------:R-:W-:Y:S01]  /*2ef0*/  ISETP.LT.AND P6, PT, R27, R0.reuse, !P0 ;  /* 0x000000001b00720c */ /* 0x080fe200047c1270 */
[----:B------:R-:W-:Y:S02]  /*2f00*/  VIADD R27, R29, 0x1e000 ;  /* 0x0001e0001d1b7836 */ /* 0x000fe40000000000 */
[----:B------:R3:W-:Y:S01]  /*2f10*/  @P5 STG.E.128 desc[UR30][R20.64], R48 ;  /* 0x0000003014005986 */ /* 0x0007e2000c101d1e */
[----:B------:R-:W-:Y:S01]  /*2f20*/  ISETP.LT.AND P5, PT, R25, R0, !P0 ;  /* 0x000000001900720c */ /* 0x000fe200047a1270 */
[----:B-1----:R-:W-:Y:S01]  /*2f30*/  VIADD R23, R29, 0x24000 ;  /* 0x000240001d177836 */ /* 0x002fe20000000000 */
[----:B------:R-:W-:Y:S01]  /*2f40*/  LOP3.LUT R25, R3, 0x58, RZ, 0xfc, !PT ;  /* 0x0000005803197812 */ /* 0x000fe200078efcff */
[----:B-----5:R-:W-:Y:S01]  /*2f50*/  IMAD.WIDE R18, R27, 0x2, R16 ;  /* 0x000000021b127825 */ /* 0x020fe200078e0210 */
[----:B------:R-:W-:-:S03]  /*2f60*/  LOP3.LUT R27, R3, 0x60, RZ, 0xfc, !PT ;  /* 0x00000060031b7812 */ /* 0x000fc600078efcff */
[--C-:B---3--:R-:W-:Y:S01]  /*2f70*/  IMAD.WIDE R20, R23, 0x2, R16.reuse ;  /* 0x0000000217147825 */ /* 0x108fe200078e0210 */
[----:B------:R3:W-:Y:S01]  /*2f80*/  @P4 STG.E.128 desc[UR30][R18.64], R12 ;  /* 0x0000000c12004986 */ /* 0x0007e2000c101d1e */
[-C--:B------:R-:W-:Y:S02]  /*2f90*/  ISETP.LT.AND P4, PT, R25, R0.reuse, !P0 ;  /* 0x000000001900720c */ /* 0x080fe40004781270 */
[----:B------:R-:W-:Y:S01]  /*2fa0*/  VIADD R25, R29, 0x30000 ;  /* 0x000300001d197836 */ /* 0x000fe20000000000 */
[----:B------:R5:W-:Y:S01]  /*2fb0*/  @P3 STG.E.128 desc[UR30][R20.64], R8 ;  /* 0x0000000814003986 */ /* 0x000be2000c101d1e */
[--C-:B------:R-:W-:Y:S01]  /*2fc0*/  IMAD.WIDE R22, R31, 0x2, R16.reuse ;  /* 0x000000021f167825 */ /* 0x100fe200078e0210 */
[-C--:B------:R-:W-:Y:S02]  /*2fd0*/  ISETP.LT.AND P3, PT, R27, R0.reuse, !P0 ;  /* 0x000000001b00720c */ /* 0x080fe40004761270 */
[----:B------:R-:W-:Y:S01]  /*2fe0*/  LOP3.LUT R27, R3, 0x68, RZ, 0xfc, !PT ;  /* 0x00000068031b7812 */ /* 0x000fe200078efcff */
[----:B------:R-:W-:Y:S01]  /*2ff0*/  IMAD.WIDE R24, R25, 0x2, R16 ;  /* 0x0000000219187825 */ /* 0x000fe200078e0210 */
[----:B------:R2:W-:Y:S02]  /*3000*/  @P2 STG.E.128 desc[UR30][R22.64], R4 ;  /* 0x0000000416002986 */ /* 0x0005e4000c101d1e */
[----:B------:R-:W-:Y:S01]  /*3010*/  ISETP.LT.AND P2, PT, R27, R0, !P0 ;  /* 0x000000001b00720c */ /* 0x000fe20004741270 */
[----:B------:R-:W-:Y:S01]  /*3020*/  VIADD R31, R29, 0x36000 ;  /* 0x000360001d1f7836 */ /* 0x000fe20000000000 */
[----:B------:R1:W-:Y:S01]  /*3030*/  @P1 STG.E.128 desc[UR30][R24.64], R52 ;  /* 0x0000003418001986 */ /* 0x0003e2000c101d1e */
[----:B---3--:R-:W-:-:S02]  /*3040*/  LOP3.LUT R13, R3, 0x70, RZ, 0xfc, !PT ;  /* 0x00000070030d7812 */ /* 0x008fc400078efcff */
[----:B------:R-:W-:Y:S01]  /*3050*/  LOP3.LUT R15, R3, 0x78, RZ, 0xfc, !PT ;  /* 0x00000078030f7812 */ /* 0x000fe200078efcff */
[----:B------:R-:W-:Y:S01]  /*3060*/  IMAD.WIDE R2, R31, 0x2, R16 ;  /* 0x000000021f027825 */ /* 0x000fe200078e0210 */
[-C--:B------:R-:W-:Y:S02]  /*3070*/  ISETP.LT.AND P1, PT, R13, R0.reuse, !P0 ;  /* 0x000000000d00720c */ /* 0x080fe40004721270 */
[----:B------:R-:W-:Y:S01]  /*3080*/  ISETP.LT.AND P0, PT, R15, R0, !P0 ;  /* 0x000000000f00720c */ /* 0x000fe20004701270 */
[C---:B-----5:R-:W-:Y:S01]  /*3090*/  VIADD R9, R29.reuse, 0x48000 ;  /* 0x000480001d097836 */ /* 0x060fe20000000000 */
[----:B------:R1:W-:Y:S01]  /*30a0*/  @P6 STG.E.128 desc[UR30][R2.64], R56 ;  /* 0x0000003802006986 */ /* 0x0003e2000c101d1e */
[C---:B------:R-:W-:Y:S02]  /*30b0*/  VIADD R11, R29.reuse, 0x4e000 ;  /* 0x0004e0001d0b7836 */ /* 0x040fe40000000000 */
[C---:B--2---:R-:W-:Y:S02]  /*30c0*/  VIADD R5, R29.reuse, 0x3c000 ;  /* 0x0003c0001d057836 */ /* 0x044fe40000000000 */
[----:B------:R-:W-:-:S02]  /*30d0*/  VIADD R7, R29, 0x42000 ;  /* 0x000420001d077836 */ /* 0x000fc40000000000 */
[----:B------:R-:W-:Y:S02]  /*30e0*/  VIADD R13, R29, 0x54000 ;  /* 0x000540001d0d7836 */ /* 0x000fe40000000000 */
[----:B------:R-:W-:-:S04]  /*30f0*/  IMAD.WIDE R4, R5, 0x2, R16 ;  /* 0x0000000205047825 */ /* 0x000fc800078e0210 */
[--C-:B------:R-:W-:Y:S01]  /*3100*/  IMAD.WIDE R6, R7, 0x2, R16.reuse ;  /* 0x0000000207067825 */ /* 0x100fe200078e0210 */
[----:B------:R1:W-:Y:S03]  /*3110*/  @P5 STG.E.128 desc[UR30][R4.64], R32 ;  /* 0x0000002004005986 */ /* 0x0003e6000c101d1e */
[--C-:B------:R-:W-:Y:S01]  /*3120*/  IMAD.WIDE R8, R9, 0x2, R16.reuse ;  /* 0x0000000209087825 */ /* 0x100fe200078e0210 */
[----:B------:R1:W-:Y:S03]  /*3130*/  @P4 STG.E.128 desc[UR30][R6.64], R36 ;  /* 0x0000002406004986 */ /* 0x0003e6000c101d1e */
[--C-:B------:R-:W-:Y:S01]  /*3140*/  IMAD.WIDE R10, R11, 0x2, R16.reuse ;  /* 0x000000020b0a7825 */ /* 0x100fe200078e0210 */
[----:B------:R1:W-:Y:S03]  /*3150*/  @P3 STG.E.128 desc[UR30][R8.64], R60 ;  /* 0x0000003c08003986 */ /* 0x0003e6000c101d1e */
[----:B------:R-:W-:Y:S01]  /*3160*/  IMAD.WIDE R12, R13, 0x2, R16 ;  /* 0x000000020d0c7825 */ /* 0x000fe200078e0210 */
[----:B----4-:R1:W-:Y:S04]  /*3170*/  @P2 STG.E.128 desc[UR30][R10.64], R64 ;  /* 0x000000400a002986 */ /* 0x0103e8000c101d1e */
[----:B------:R1:W-:Y:S01]  /*3180*/  @P1 STG.E.128 desc[UR30][R12.64], R40 ;  /* 0x000000280c001986 */ /* 0x0003e2000c101d1e */
[----:B------:R-:W-:Y:S05]  /*3190*/  @!P0 EXIT ;  /* 0x000000000000894d */ /* 0x000fea0003800000 */
[----:B-1----:R-:W1:Y:S01]  /*31a0*/  LDS.128 R24, [R26+0x3b80] ;  /* 0x003b80001a187984 */ /* 0x002e620000000c00 */
[----:B------:R-:W-:-:S04]  /*31b0*/  VIADD R29, R29, 0x5a000 ;  /* 0x0005a0001d1d7836 */ /* 0x000fc80000000000 */
[----:B------:R-:W-:-:S05]  /*31c0*/  IMAD.WIDE R16, R29, 0x2, R16 ;  /* 0x000000021d107825 */ /* 0x000fca00078e0210 */
[----:B-1----:R-:W-:Y:S01]  /*31d0*/  STG.E.128 desc[UR30][R16.64], R24 ;  /* 0x0000001810007986 */ /* 0x002fe2000c101d1e */
[----:B------:R-:W-:Y:S05]  /*31e0*/  EXIT ;  /* 0x000000000000794d */ /* 0x000fea0003800000 */
.L_x_1:
[----:B------:R-:W-:-:S00]  /*31f0*/  BRA `(.L_x_1) ;  /* 0xfffffffc00fc7947 */ /* 0x000fc0000383ffff */
[----:B------:R-:W-:-:S00]  /*3200*/  NOP ;  /* 0x0000000000007918 */ /* 0x000fc00000000000 */
[----:B------:R-:W-:-:S00]  /*3210*/  NOP ;  /* 0x0000000000007918 */ /* 0x000fc00000000000 */
[----:B------:R-:W-:-:S00]  /*3220*/  NOP ;  /* 0x0000000000007918 */ /* 0x000fc00000000000 */
[----:B------:R-:W-:-:S00]  /*3230*/  NOP ;  /* 0x0000000000007918 */ /* 0x000fc00000000000 */
[----:B------:R-:W-:-:S00]  /*3240*/  NOP ;  /* 0x0000000000007918 */ /* 0x000fc00000000000 */
[----:B------:R-:W-:-:S00]  /*3250*/  NOP ;  /* 0x0000000000007918 */ /* 0x000fc00000000000 */
[----:B------:R-:W-:-:S00]  /*3260*/  NOP ;  /* 0x0000000000007918 */ /* 0x000fc00000000000 */
[----:B------:R-:W-:-:S00]  /*3270*/  NOP ;  /* 0x0000000000007918 */ /* 0x000fc00000000000 */
.L_x_2:


//--------------------- .nv.shared.triton_mm      --------------------------
	.section	.nv.shared.triton_mm,"aw",@nobits
	.sectionflags	@""
	.align	16
	.zero		1024


//--------------------- .nv.constant0.triton_mm   --------------------------
	.section	.nv.constant0.triton_mm,"a",@progbits
	.sectionflags	@""
	.align	4
.nv.constant0.triton_mm:
	.zero		556
